	.headerflags	@"EF_CUDA_TEXMODE_UNIFIED EF_CUDA_64BIT_ADDRESS EF_CUDA_ACCELERATORS EF_CUDA_SM90 EF_CUDA_VIRTUAL_SM(EF_CUDA_SM90)"
	.elftype	@"ET_EXEC"


//--------------------- .nv.info                  --------------------------
	.section	.nv.info,"",@"SHT_CUDA_INFO"
	.align	4


	//----- nvinfo : EIATTR_REGCOUNT
	.align		4
        /*0000*/ 	.byte	0x04, 0x2f
        /*0002*/ 	.short	(.L_1 - .L_0)
	.align		4
.L_0:
        /*0004*/ 	.word	index@(triton_poi_fused_max_pool2d_with_indices_5)
        /*0008*/ 	.word	0x00000059


	//----- nvinfo : EIATTR_MIN_STACK_SIZE
	.align		4
.L_1:
        /*000c*/ 	.byte	0x04, 0x12
        /*000e*/ 	.short	(.L_3 - .L_2)
	.align		4
.L_2:
        /*0010*/ 	.word	index@(triton_poi_fused_max_pool2d_with_indices_5)
        /*0014*/ 	.word	0x00000000


	//----- nvinfo : EIATTR_FRAME_SIZE
	.align		4
.L_3:
        /*0018*/ 	.byte	0x04, 0x11
        /*001a*/ 	.short	(.L_5 - .L_4)
	.align		4
.L_4:
        /*001c*/ 	.word	index@(triton_poi_fused_max_pool2d_with_indices_5)
        /*0020*/ 	.word	0x00000000


	//----- nvinfo : EIATTR_MIN_STACK_SIZE
	.align		4
.L_5:
        /*0024*/ 	.byte	0x04, 0x12
        /*0026*/ 	.short	(.L_7 - .L_6)
	.align		4
.L_6:
        /*0028*/ 	.word	index@(triton_poi_fused_max_pool2d_with_indices_5)
        /*002c*/ 	.word	0x00000000
.L_7:


//--------------------- .nv.info.triton_poi_fused_max_pool2d_with_indices_5 --------------------------
	.section	.nv.info.triton_poi_fused_max_pool2d_with_indices_5,"",@"SHT_CUDA_INFO"
	.sectionflags	@""
	.align	4


	//----- nvinfo : EIATTR_CUDA_API_VERSION
	.align		4
        /*0000*/ 	.byte	0x04, 0x37
        /*0002*/ 	.short	(.L_9 - .L_8)
.L_8:
        /*0004*/ 	.word	0x0000007c


	//----- nvinfo : EIATTR_KPARAM_INFO
	.align		4
.L_9:
        /*0008*/ 	.byte	0x04, 0x17
        /*000a*/ 	.short	(.L_11 - .L_10)
.L_10:
        /*000c*/ 	.word	0x00000000
        /*0010*/ 	.short	0x0004
        /*0012*/ 	.short	0x001c
        /*0014*/ 	.byte	0x00, 0xf0, 0x11, 0x00


	//----- nvinfo : EIATTR_KPARAM_INFO
	.align		4
.L_11:
        /*0018*/ 	.byte	0x04, 0x17
        /*001a*/ 	.short	(.L_13 - .L_12)
.L_12:
        /*001c*/ 	.word	0x00000000
        /*0020*/ 	.short	0x0003
        /*0022*/ 	.short	0x0018
        /*0024*/ 	.byte	0x00, 0xf0, 0x11, 0x00


	//----- nvinfo : EIATTR_KPARAM_INFO
	.align		4
.L_13:
        /*0028*/ 	.byte	0x04, 0x17
        /*002a*/ 	.short	(.L_15 - .L_14)
.L_14:
        /*002c*/ 	.word	0x00000000
        /*0030*/ 	.short	0x0002
        /*0032*/ 	.short	0x0010
        /*0034*/ 	.byte	0x00, 0xf4, 0x21, 0x00


	//----- nvinfo : EIATTR_KPARAM_INFO
	.align		4
.L_15:
        /*0038*/ 	.byte	0x04, 0x17
        /*003a*/ 	.short	(.L_17 - .L_16)
.L_16:
        /*003c*/ 	.word	0x00000000
        /*0040*/ 	.short	0x0001
        /*0042*/ 	.short	0x0008
        /*0044*/ 	.byte	0x00, 0xf4, 0x21, 0x00


	//----- nvinfo : EIATTR_KPARAM_INFO
	.align		4
.L_17:
        /*0048*/ 	.byte	0x04, 0x17
        /*004a*/ 	.short	(.L_19 - .L_18)
.L_18:
        /*004c*/ 	.word	0x00000000
        /*0050*/ 	.short	0x0000
        /*0052*/ 	.short	0x0000
        /*0054*/ 	.byte	0x00, 0xf4, 0x21, 0x00


	//----- nvinfo : EIATTR_SPARSE_MMA_MASK
	.align		4
.L_19:
        /*0058*/ 	.byte	0x03, 0x50
        /*005a*/ 	.short	0x0000


	//----- nvinfo : EIATTR_MAXREG_COUNT
	.align		4
        /*005c*/ 	.byte	0x03, 0x1b
        /*005e*/ 	.short	0x00ff


	//----- nvinfo : EIATTR_EXIT_INSTR_OFFSETS
	.align		4
        /*0060*/ 	.byte	0x04, 0x1c
        /*0062*/ 	.short	(.L_21 - .L_20)


	//   ....[0]....
.L_20:
        /*0064*/ 	.word	0x00002d80


	//   ....[1]....
        /*0068*/ 	.word	0x00002da0


	//----- nvinfo : EIATTR_REQNTID
	.align		4
.L_21:
        /*006c*/ 	.byte	0x04, 0x10
        /*006e*/ 	.short	(.L_23 - .L_22)
.L_22:
        /*0070*/ 	.word	0x00000080
        /*0074*/ 	.word	0x00000001
        /*0078*/ 	.word	0x00000001


	//----- nvinfo : EIATTR_CBANK_PARAM_SIZE
	.align		4
.L_23:
        /*007c*/ 	.byte	0x03, 0x19
        /*007e*/ 	.short	0x0020


	//----- nvinfo : EIATTR_PARAM_CBANK
	.align		4
        /*0080*/ 	.byte	0x04, 0x0a
        /*0082*/ 	.short	(.L_25 - .L_24)
	.align		4
.L_24:
        /*0084*/ 	.word	index@(.nv.constant0.triton_poi_fused_max_pool2d_with_indices_5)
        /*0088*/ 	.short	0x0210
        /*008a*/ 	.short	0x0020


	//----- nvinfo : EIATTR_SW_WAR
	.align		4
.L_25:
        /*008c*/ 	.byte	0x04, 0x36
        /*008e*/ 	.short	(.L_27 - .L_26)
.L_26:
        /*0090*/ 	.word	0x00000008
.L_27:


//--------------------- .nv.callgraph             --------------------------
	.section	.nv.callgraph,"",@"SHT_CUDA_CALLGRAPH"
	.align	4
	.sectionentsize	8
	.align		4
        /*0000*/ 	.word	0x00000000
	.align		4
        /*0004*/ 	.word	0xffffffff
	.align		4
        /*0008*/ 	.word	0x00000000
	.align		4
        /*000c*/ 	.word	0xfffffffe
	.align		4
        /*0010*/ 	.word	0x00000000
	.align		4
        /*0014*/ 	.word	0xfffffffd
	.align		4
        /*0018*/ 	.word	0x00000000
	.align		4
        /*001c*/ 	.word	0xfffffffc


//--------------------- .text.triton_poi_fused_max_pool2d_with_indices_5 --------------------------
	.section	.text.triton_poi_fused_max_pool2d_with_indices_5,"ax",@progbits
	.sectionflags	@"SHF_BARRIERS=1"
	.align	128
        .global         triton_poi_fused_max_pool2d_with_indices_5
        .type           triton_poi_fused_max_pool2d_with_indices_5,@function
        .size           triton_poi_fused_max_pool2d_with_indices_5,(.L_x_1 - triton_poi_fused_max_pool2d_with_indices_5)
        .other          triton_poi_fused_max_pool2d_with_indices_5,@"STO_CUDA_ENTRY STV_DEFAULT"
triton_poi_fused_max_pool2d_with_indices_5:
.text.triton_poi_fused_max_pool2d_with_indices_5:
[----:B------:R-:W0:Y:S02]  /*0000*/  LDC R1, c[0x0][0x28] ;  /* 0x00000a00ff017b82 */ /* 0x000e240000000800 */
[----:B------:R-:W1:Y:S01]  /*0010*/  S2R R0, SR_TID.X ;  /* 0x0000000000007919 */ /* 0x000e620000002100 */
[----:B------:R-:W-:Y:S02]  /*0020*/  CS2R R16, SRZ ;  /* 0x0000000000107805 */ /* 0x000fe4000001ff00 */
[----:B------:R-:W-:Y:S02]  /*0030*/  CS2R R18, SRZ ;  /* 0x0000000000127805 */ /* 0x000fe4000001ff00 */
[----:B------:R-:W-:Y:S01]  /*0040*/  CS2R R36, SRZ ;  /* 0x0000000000247805 */ /* 0x000fe2000001ff00 */
[----:B------:R-:W2:Y:S01]  /*0050*/  S2R R15, SR_CTAID.Y ;  /* 0x00000000000f7919 */ /* 0x000ea20000002600 */
[----:B------:R-:W-:Y:S01]  /*0060*/  CS2R R38, SRZ ;  /* 0x0000000000267805 */ /* 0x000fe2000001ff00 */
[----:B------:R-:W-:Y:S01]  /*0070*/  ULDC.64 UR6, c[0x0][0x208] ;  /* 0x0000820000067ab9 */ /* 0x000fe20000000a00 */
[----:B------:R-:W3:Y:S01]  /*0080*/  S2R R13, SR_CTAID.X ;  /* 0x00000000000d7919 */ /* 0x000ee20000002500 */
[----:B-1----:R-:W-:-:S02]  /*0090*/  SHF.R.U32.HI R8, RZ, 0x4, R0 ;  /* 0x00000004ff087819 */ /* 0x002fc40000011600 */
[----:B------:R-:W-:Y:S02]  /*00a0*/  LOP3.LUT R12, R0, 0x40, RZ, 0xc0, !PT ;  /* 0x00000040000c7812 */ /* 0x000fe400078ec0ff */
[----:B------:R-:W-:Y:S02]  /*00b0*/  SGXT.U32 R8, R8, 0x2 ;  /* 0x000000020808781a */ /* 0x000fe40000000000 */
[----:B------:R-:W-:Y:S02]  /*00c0*/  SHF.R.U32.HI R3, RZ, 0x4, R12 ;  /* 0x00000004ff037819 */ /* 0x000fe4000001160c */
[----:B--2---:R-:W-:Y:S01]  /*00d0*/  SHF.R.S32.HI R10, RZ, 0x1c, R15 ;  /* 0x0000001cff0a7819 */ /* 0x004fe2000001140f */
[----:B------:R-:W-:Y:S01]  /*00e0*/  IMAD.SHL.U32 R15, R15, 0x8, RZ ;  /* 0x000000080f0f7824 */ /* 0x000fe200078e00ff */
[----:B------:R-:W-:Y:S01]  /*00f0*/  LOP3.LUT R8, R8, R3, RZ, 0xfc, !PT ;  /* 0x0000000308087212 */ /* 0x000fe200078efcff */
[----:B---3--:R-:W-:Y:S01]  /*0100*/  IMAD.SHL.U32 R13, R13, 0x80, RZ ;  /* 0x000000800d0d7824 */ /* 0x008fe200078e00ff */
[----:B------:R-:W-:-:S02]  /*0110*/  SGXT R10, R10, 0x1 ;  /* 0x000000010a0a781a */ /* 0x000fc40000000200 */
[----:B------:R-:W-:-:S04]  /*0120*/  LOP3.LUT R11, R8, R15, RZ, 0xfc, !PT ;  /* 0x0000000f080b7212 */ /* 0x000fc800078efcff */
[----:B------:R-:W-:-:S04]  /*0130*/  LEA.HI R2, R10, R11, RZ, 0x5 ;  /* 0x0000000b0a027211 */ /* 0x000fc800078f28ff */
[----:B------:R-:W-:Y:S02]  /*0140*/  SHF.R.S32.HI R4, RZ, 0x5, R2 ;  /* 0x00000005ff047819 */ /* 0x000fe40000011402 */
[----:B------:R-:W-:Y:S02]  /*0150*/  LOP3.LUT R6, R2, 0xffffffe0, RZ, 0xc0, !PT ;  /* 0xffffffe002067812 */ /* 0x000fe400078ec0ff */
[----:B------:R-:W-:Y:S01]  /*0160*/  LEA.HI R5, R4, R4, RZ, 0x5 ;  /* 0x0000000404057211 */ /* 0x000fe200078f28ff */
[----:B------:R-:W1:Y:S02]  /*0170*/  LDC.64 R2, c[0x0][0x210] ;  /* 0x00008400ff027b82 */ /* 0x000e640000000a00 */
[----:B------:R-:W-:Y:S01]  /*0180*/  IMAD.IADD R23, R11, 0x1, -R6 ;  /* 0x000000010b177824 */ /* 0x000fe200078e0a06 */
[----:B------:R-:W-:-:S03]  /*0190*/  LOP3.LUT R5, R5, 0xffffffe0, RZ, 0xc0, !PT ;  /* 0xffffffe005057812 */ /* 0x000fc600078ec0ff */
[C---:B------:R-:W-:Y:S02]  /*01a0*/  IMAD R14, R4.reuse, 0x40, R23 ;  /* 0x00000040040e7824 */ /* 0x040fe400078e0217 */
[----:B------:R-:W-:Y:S02]  /*01b0*/  IMAD.IADD R42, R4, 0x1, -R5 ;  /* 0x00000001042a7824 */ /* 0x000fe400078e0a05 */
[----:B------:R-:W-:Y:S02]  /*01c0*/  IMAD.SHL.U32 R4, R0, 0x8, RZ ;  /* 0x0000000800047824 */ /* 0x000fe400078e00ff */
[----:B------:R-:W-:Y:S01]  /*01d0*/  IMAD R14, R14, 0xc0, RZ ;  /* 0x000000c00e0e7824 */ /* 0x000fe200078e02ff */
[----:B------:R-:W-:Y:S02]  /*01e0*/  ISETP.GT.AND P0, PT, R42, RZ, PT ;  /* 0x000000ff2a00720c */ /* 0x000fe40003f04270 */
[----:B------:R-:W-:Y:S01]  /*01f0*/  LOP3.LUT R9, R13, 0x78, R4, 0xf8, !PT ;  /* 0x000000780d097812 */ /* 0x000fe200078ef804 */
[C---:B------:R-:W-:Y:S01]  /*0200*/  VIADD R22, R14.reuse, 0xffffe7a0 ;  /* 0xffffe7a00e167836 */ /* 0x040fe20000000000 */
[C---:B------:R-:W-:Y:S01]  /*0210*/  ISETP.GT.AND P2, PT, R23.reuse, RZ, P0 ;  /* 0x000000ff1700720c */ /* 0x040fe20000744270 */
[----:B------:R-:W-:Y:S01]  /*0220*/  VIADD R24, R14, 0xffffe800 ;  /* 0xffffe8000e187836 */ /* 0x000fe20000000000 */
[----:B------:R-:W-:Y:S01]  /*0230*/  ISETP.GT.AND P1, PT, R23, -0x1, P0 ;  /* 0xffffffff1700780c */ /* 0x000fe20000724270 */
[C---:B------:R-:W-:Y:S01]  /*0240*/  IMAD.IADD R21, R9.reuse, 0x1, R22 ;  /* 0x0000000109157824 */ /* 0x040fe200078e0216 */
[C---:B------:R-:W-:Y:S01]  /*0250*/  ISETP.LT.AND P2, PT, R9.reuse, 0x60, P2 ;  /* 0x000000600900780c */ /* 0x040fe20001741270 */
[C---:B------:R-:W-:Y:S01]  /*0260*/  IMAD.IADD R27, R9.reuse, 0x1, R24 ;  /* 0x00000001091b7824 */ /* 0x040fe200078e0218 */
[----:B------:R-:W-:Y:S01]  /*0270*/  ISETP.LT.AND P1, PT, R9, 0x60, P1 ;  /* 0x000000600900780c */ /* 0x000fe20000f21270 */
[----:B-1----:R-:W-:-:S04]  /*0280*/  IMAD.WIDE R20, R21, 0x4, R2 ;  /* 0x0000000415147825 */ /* 0x002fc800078e0202 */
[----:B------:R-:W-:-:S06]  /*0290*/  IMAD.WIDE R26, R27, 0x4, R2 ;  /* 0x000000041b1a7825 */ /* 0x000fcc00078e0202 */
[----:B------:R-:W2:Y:S04]  /*02a0*/  @P2 LDG.E.EL.128 R16, desc[UR6][R20.64] ;  /* 0x0000000614102981 */ /* 0x000ea8000c2e1d00 */
[----:B------:R-:W3:Y:S01]  /*02b0*/  @P1 LDG.E.EL.128 R36, desc[UR6][R26.64] ;  /* 0x000000061a241981 */ /* 0x000ee2000c2e1d00 */
[----:B------:R-:W-:Y:S01]  /*02c0*/  VIADD R62, R14, 0xffffe860 ;  /* 0xffffe8600e3e7836 */ /* 0x000fe20000000000 */
[----:B------:R-:W-:Y:S02]  /*02d0*/  CS2R R4, SRZ ;  /* 0x0000000000047805 */ /* 0x000fe4000001ff00 */
[----:B------:R-:W-:Y:S01]  /*02e0*/  CS2R R6, SRZ ;  /* 0x0000000000067805 */ /* 0x000fe2000001ff00 */
[----:B------:R-:W-:-:S04]  /*02f0*/  IMAD.IADD R29, R9, 0x1, R62 ;  /* 0x00000001091d7824 */ /* 0x000fc800078e023e */
[----:B------:R-:W-:-:S05]  /*0300*/  IMAD.WIDE R28, R29, 0x4, R2 ;  /* 0x000000041d1c7825 */ /* 0x000fca00078e0202 */
[----:B------:R-:W4:Y:S01]  /*0310*/  @P1 LDG.E.EL.128 R4, desc[UR6][R28.64] ;  /* 0x000000061c041981 */ /* 0x000f22000c2e1d00 */
[----:B------:R-:W-:Y:S01]  /*0320*/  VIADD R60, R14, 0xffffffa0 ;  /* 0xffffffa00e3c7836 */ /* 0x000fe20000000000 */
[----:B--2---:R-:W-:Y:S02]  /*0330*/  SEL R25, R16, 0xff800000, P2 ;  /* 0xff80000010197807 */ /* 0x004fe40001000000 */
[----:B------:R-:W-:Y:S02]  /*0340*/  SEL R20, R17, 0xff800000, P2 ;  /* 0xff80000011147807 */ /* 0x000fe40001000000 */
[----:B---3--:R-:W-:Y:S02]  /*0350*/  SEL R36, R36, 0xff800000, P1 ;  /* 0xff80000024247807 */ /* 0x008fe40000800000 */
[----:B------:R-:W-:Y:S02]  /*0360*/  SEL R37, R37, 0xff800000, P1 ;  /* 0xff80000025257807 */ /* 0x000fe40000800000 */
[----:B------:R-:W-:-:S02]  /*0370*/  FSETP.GT.AND P3, PT, R36, R25, PT ;  /* 0x000000192400720b */ /* 0x000fc40003f64000 */
[----:B------:R-:W-:Y:S02]  /*0380*/  FSETP.GT.AND P5, PT, R37, R20, PT ;  /* 0x000000142500720b */ /* 0x000fe40003fa4000 */
[----:B------:R-:W-:Y:S02]  /*0390*/  SEL R21, R18, 0xff800000, P2 ;  /* 0xff80000012157807 */ /* 0x000fe40001000000 */
[----:B------:R-:W-:Y:S02]  /*03a0*/  SEL R16, R38, 0xff800000, P1 ;  /* 0xff80000026107807 */ /* 0x000fe40000800000 */
[----:B------:R-:W-:Y:S02]  /*03b0*/  FSETP.NAN.AND P0, PT, R36, R36, PT ;  /* 0x000000242400720b */ /* 0x000fe40003f08000 */
[----:B------:R-:W-:Y:S02]  /*03c0*/  FSETP.GT.AND P4, PT, R16, R21, PT ;  /* 0x000000151000720b */ /* 0x000fe40003f84000 */
[----:B------:R-:W-:-:S02]  /*03d0*/  SEL R18, R19, 0xff800000, P2 ;  /* 0xff80000013127807 */ /* 0x000fc40001000000 */
[----:B------:R-:W-:Y:S02]  /*03e0*/  SEL R17, R39, 0xff800000, P1 ;  /* 0xff80000027117807 */ /* 0x000fe40000800000 */
[----:B------:R-:W-:Y:S02]  /*03f0*/  @!P3 SEL R36, R36, R25, P0 ;  /* 0x000000192424b207 */ /* 0x000fe40000000000 */
[----:B------:R-:W-:Y:S02]  /*0400*/  P2R R30, PR, RZ, 0x8 ;  /* 0x00000008ff1e7803 */ /* 0x000fe40000000000 */
[----:B------:R-:W-:Y:S02]  /*0410*/  FSETP.NAN.AND P0, PT, R37, R37, PT ;  /* 0x000000252500720b */ /* 0x000fe40003f08000 */
[----:B------:R-:W-:Y:S02]  /*0420*/  FSETP.GT.AND P3, PT, R17, R18, PT ;  /* 0x000000121100720b */ /* 0x000fe40003f64000 */
[----:B------:R-:W-:-:S02]  /*0430*/  @!P5 SEL R37, R37, R20, P0 ;  /* 0x000000142525d207 */ /* 0x000fc40000000000 */
[C---:B------:R-:W-:Y:S02]  /*0440*/  FSETP.NAN.AND P0, PT, R16.reuse, R16, PT ;  /* 0x000000101000720b */ /* 0x040fe40003f08000 */
[----:B----4-:R-:W-:Y:S02]  /*0450*/  SEL R20, R7, 0xff800000, P1 ;  /* 0xff80000007147807 */ /* 0x010fe40000800000 */
[----:B------:R-:W-:Y:S02]  /*0460*/  @!P4 SEL R16, R16, R21, P0 ;  /* 0x000000151010c207 */ /* 0x000fe40000000000 */
[C---:B------:R-:W-:Y:S02]  /*0470*/  FSETP.NAN.AND P0, PT, R17.reuse, R17, PT ;  /* 0x000000111100720b */ /* 0x040fe40003f08000 */
[----:B------:R-:W-:Y:S02]  /*0480*/  P2R R31, PR, RZ, 0x8 ;  /* 0x00000008ff1f7803 */ /* 0x000fe40000000000 */
[----:B------:R-:W-:-:S02]  /*0490*/  @!P3 SEL R17, R17, R18, P0 ;  /* 0x000000121111b207 */ /* 0x000fc40000000000 */
[-C--:B------:R-:W-:Y:S02]  /*04a0*/  FSETP.NAN.AND P0, PT, R20, R20.reuse, PT ;  /* 0x000000141400720b */ /* 0x080fe40003f08000 */
[----:B------:R-:W-:Y:S02]  /*04b0*/  FSETP.GEU.AND P3, PT, R17, R20, PT ;  /* 0x000000141100720b */ /* 0x000fe40003f6e000 */
[----:B------:R-:W-:Y:S02]  /*04c0*/  SEL R25, R6, 0xff800000, P1 ;  /* 0xff80000006197807 */ /* 0x000fe40000800000 */
[----:B------:R-:W-:Y:S02]  /*04d0*/  CS2R R6, SRZ ;  /* 0x0000000000067805 */ /* 0x000fe4000001ff00 */
[----:B------:R-:W-:Y:S02]  /*04e0*/  P2R R39, PR, RZ, 0x8 ;  /* 0x00000008ff277803 */ /* 0x000fe40000000000 */
[----:B------:R-:W-:-:S02]  /*04f0*/  SEL R18, R5, 0xff800000, P1 ;  /* 0xff80000005127807 */ /* 0x000fc40000800000 */
[----:B------:R-:W-:Y:S02]  /*0500*/  SEL R19, R4, 0xff800000, P1 ;  /* 0xff80000004137807 */ /* 0x000fe40000800000 */
[----:B------:R-:W-:Y:S02]  /*0510*/  CS2R R4, SRZ ;  /* 0x0000000000047805 */ /* 0x000fe4000001ff00 */
[----:B------:R-:W-:Y:S02]  /*0520*/  P2R R32, PR, RZ, 0x10 ;  /* 0x00000010ff207803 */ /* 0x000fe40000000000 */
[----:B------:R-:W-:Y:S01]  /*0530*/  @!P0 SEL R20, R20, R17, !P3 ;  /* 0x0000001114148207 */ /* 0x000fe20005800000 */
[----:B------:R-:W-:Y:S01]  /*0540*/  IMAD.IADD R17, R9, 0x1, R60 ;  /* 0x0000000109117824 */ /* 0x000fe200078e023c */
[-C--:B------:R-:W-:Y:S02]  /*0550*/  FSETP.NAN.AND P0, PT, R25, R25.reuse, PT ;  /* 0x000000191900720b */ /* 0x080fe40003f08000 */
[----:B------:R-:W-:-:S02]  /*0560*/  FSETP.GEU.AND P3, PT, R16, R25, PT ;  /* 0x000000191000720b */ /* 0x000fc40003f6e000 */
[----:B------:R-:W-:Y:S02]  /*0570*/  P2R R35, PR, RZ, 0x20 ;  /* 0x00000020ff237803 */ /* 0x000fe40000000000 */
[----:B------:R-:W-:-:S07]  /*0580*/  P2R R38, PR, RZ, 0x8 ;  /* 0x00000008ff267803 */ /* 0x000fce0000000000 */
[----:B------:R-:W-:Y:S01]  /*0590*/  @!P0 SEL R25, R25, R16, !P3 ;  /* 0x0000001019198207 */ /* 0x000fe20005800000 */
[----:B------:R-:W-:Y:S01]  /*05a0*/  IMAD.WIDE R16, R17, 0x4, R2 ;  /* 0x0000000411107825 */ /* 0x000fe200078e0202 */
[-C--:B------:R-:W-:Y:S02]  /*05b0*/  FSETP.NAN.AND P0, PT, R18, R18.reuse, PT ;  /* 0x000000121200720b */ /* 0x080fe40003f08000 */
[----:B------:R-:W-:-:S04]  /*05c0*/  FSETP.GEU.AND P3, PT, R37, R18, PT ;  /* 0x000000122500720b */ /* 0x000fc80003f6e000 */
[----:B------:R-:W-:-:S07]  /*05d0*/  P2R R34, PR, RZ, 0x8 ;  /* 0x00000008ff227803 */ /* 0x000fce0000000000 */
[----:B------:R-:W-:Y:S02]  /*05e0*/  @!P0 SEL R18, R18, R37, !P3 ;  /* 0x0000002512128207 */ /* 0x000fe40005800000 */
[-C--:B------:R-:W-:Y:S02]  /*05f0*/  FSETP.NAN.AND P0, PT, R19, R19.reuse, PT ;  /* 0x000000131300720b */ /* 0x080fe40003f08000 */
[----:B------:R-:W-:-:S04]  /*0600*/  FSETP.GEU.AND P3, PT, R36, R19, PT ;  /* 0x000000132400720b */ /* 0x000fc80003f6e000 */
[----:B------:R-:W-:-:S07]  /*0610*/  P2R R40, PR, RZ, 0x8 ;  /* 0x00000008ff287803 */ /* 0x000fce0000000000 */
[----:B------:R-:W-:Y:S02]  /*0620*/  @!P0 SEL R19, R19, R36, !P3 ;  /* 0x0000002413138207 */ /* 0x000fe40005800000 */
[----:B------:R-:W-:-:S04]  /*0630*/  ISETP.GT.AND P0, PT, R23, RZ, PT ;  /* 0x000000ff1700720c */ /* 0x000fc80003f04270 */
[----:B------:R-:W-:-:S04]  /*0640*/  ISETP.GT.AND P0, PT, R42, -0x1, P0 ;  /* 0xffffffff2a00780c */ /* 0x000fc80000704270 */
[----:B------:R-:W-:-:S13]  /*0650*/  ISETP.LT.AND P0, PT, R9, 0x60, P0 ;  /* 0x000000600900780c */ /* 0x000fda0000701270 */
[----:B------:R1:W2:Y:S01]  /*0660*/  @P0 LDG.E.EL.128 R4, desc[UR6][R16.64] ;  /* 0x0000000610040981 */ /* 0x0002a2000c2e1d00 */
[----:B------:R-:W-:Y:S01]  /*0670*/  LOP3.LUT R23, R42, R23, RZ, 0xfc, !PT ;  /* 0x000000172a177212 */ /* 0x000fe200078efcff */
[----:B-1----:R-:W-:-:S04]  /*0680*/  IMAD.IADD R17, R9, 0x1, R14 ;  /* 0x0000000109117824 */ /* 0x002fc800078e020e */
[----:B------:R-:W-:Y:S01]  /*0690*/  IMAD.WIDE R16, R17, 0x4, R2 ;  /* 0x0000000411107825 */ /* 0x000fe200078e0202 */
[----:B--2---:R-:W-:-:S04]  /*06a0*/  SEL R44, R4, 0xff800000, P0 ;  /* 0xff800000042c7807 */ /* 0x004fc80000000000 */
[-C--:B------:R-:W-:Y:S02]  /*06b0*/  FSETP.NAN.AND P3, PT, R44, R44.reuse, PT ;  /* 0x0000002c2c00720b */ /* 0x080fe40003f68000 */
[----:B------:R-:W-:-:S04]  /*06c0*/  FSETP.GEU.AND P4, PT, R19, R44, PT ;  /* 0x0000002c1300720b */ /* 0x000fc80003f8e000 */
[----:B------:R-:W-:-:S07]  /*06d0*/  P2R R21, PR, RZ, 0x10 ;  /* 0x00000010ff157803 */ /* 0x000fce0000000000 */
[----:B------:R-:W-:Y:S02]  /*06e0*/  @!P3 SEL R44, R44, R19, !P4 ;  /* 0x000000132c2cb207 */ /* 0x000fe40006000000 */
[----:B------:R-:W-:Y:S02]  /*06f0*/  SEL R19, R5, 0xff800000, P0 ;  /* 0xff80000005137807 */ /* 0x000fe40000000000 */
[----:B------:R-:W-:Y:S02]  /*0700*/  CS2R R4, SRZ ;  /* 0x0000000000047805 */ /* 0x000fe4000001ff00 */
[-C--:B------:R-:W-:Y:S02]  /*0710*/  FSETP.NAN.AND P3, PT, R19, R19.reuse, PT ;  /* 0x000000131300720b */ /* 0x080fe40003f68000 */
[----:B------:R-:W-:-:S04]  /*0720*/  FSETP.GEU.AND P4, PT, R18, R19, PT ;  /* 0x000000131200720b */ /* 0x000fc80003f8e000 */
[----:B------:R-:W-:-:S07]  /*0730*/  P2R R26, PR, RZ, 0x10 ;  /* 0x00000010ff1a7803 */ /* 0x000fce0000000000 */
[----:B------:R-:W-:Y:S02]  /*0740*/  @!P3 SEL R19, R19, R18, !P4 ;  /* 0x000000121313b207 */ /* 0x000fe40006000000 */
[----:B------:R-:W-:-:S04]  /*0750*/  SEL R18, R6, 0xff800000, P0 ;  /* 0xff80000006127807 */ /* 0x000fc80000000000 */
        /* <DEDUP_REMOVED lines=10> */
[----:B------:R-:W-:-:S04]  /*0800*/  ISETP.GE.AND P4, PT, R9, 0x60, PT ;  /* 0x000000600900780c */ /* 0x000fc80003f86270 */
[----:B------:R-:W-:-:S13]  /*0810*/  ISETP.GT.AND P3, PT, R23, -0x1, !P4 ;  /* 0xffffffff1700780c */ /* 0x000fda0006764270 */
[----:B------:R1:W2:Y:S01]  /*0820*/  @P3 LDG.E.EL.128 R4, desc[UR6][R16.64] ;  /* 0x0000000610043981 */ /* 0x0002a2000c2e1d00 */
[----:B------:R-:W-:-:S04]  /*0830*/  VIADD R58, R14, 0x60 ;  /* 0x000000600e3a7836 */ /* 0x000fc80000000000 */
[----:B-1----:R-:W-:-:S04]  /*0840*/  IMAD.IADD R17, R9, 0x1, R58 ;  /* 0x0000000109117824 */ /* 0x002fc800078e023a */
[----:B------:R-:W-:Y:S01]  /*0850*/  IMAD.WIDE R16, R17, 0x4, R2 ;  /* 0x0000000411107825 */ /* 0x000fe200078e0202 */
[----:B--2---:R-:W-:Y:S02]  /*0860*/  SEL R20, R7, 0xff800000, P3 ;  /* 0xff80000007147807 */ /* 0x004fe40001800000 */
[----:B------:R-:W-:Y:S02]  /*0870*/  SEL R23, R6, 0xff800000, P3 ;  /* 0xff80000006177807 */ /* 0x000fe40001800000 */
[----:B------:R-:W-:Y:S02]  /*0880*/  CS2R R6, SRZ ;  /* 0x0000000000067805 */ /* 0x000fe4000001ff00 */
        /* <DEDUP_REMOVED lines=16> */
[----:B------:R-:W-:Y:S02]  /*0990*/  FSETP.GEU.AND P5, PT, R44, R19, PT ;  /* 0x000000132c00720b */ /* 0x000fe40003fae000 */
[----:B------:R1:W2:Y:S02]  /*09a0*/  @P3 LDG.E.EL.128 R4, desc[UR6][R16.64] ;  /* 0x0000000610043981 */ /* 0x0002a4000c2e1d00 */
[----:B------:R-:W-:-:S07]  /*09b0*/  P2R R37, PR, RZ, 0x20 ;  /* 0x00000020ff257803 */ /* 0x000fce0000000000 */
[----:B------:R-:W-:Y:S01]  /*09c0*/  @!P4 SEL R19, R19, R44, !P5 ;  /* 0x0000002c1313c207 */ /* 0x000fe20006800000 */
[----:B------:R-:W-:-:S04]  /*09d0*/  VIADD R56, R14, 0x17a0 ;  /* 0x000017a00e387836 */ /* 0x000fc80000000000 */
[----:B-1----:R-:W-:-:S04]  /*09e0*/  IMAD.IADD R17, R9, 0x1, R56 ;  /* 0x0000000109117824 */ /* 0x002fc800078e0238 */
[----:B------:R-:W-:Y:S01]  /*09f0*/  IMAD.WIDE R16, R17, 0x4, R2 ;  /* 0x0000000411107825 */ /* 0x000fe200078e0202 */
[----:B--2---:R-:W-:-:S04]  /*0a00*/  SEL R50, R4, 0xff800000, P3 ;  /* 0xff80000004327807 */ /* 0x004fc80001800000 */
[-C--:B------:R-:W-:Y:S02]  /*0a10*/  FSETP.NAN.AND P4, PT, R50, R50.reuse, PT ;  /* 0x000000323200720b */ /* 0x080fe40003f88000 */
[----:B------:R-:W-:-:S11]  /*0a20*/  FSETP.GEU.AND P5, PT, R19, R50, PT ;  /* 0x000000321300720b */ /* 0x000fd60003fae000 */
[----:B------:R-:W-:Y:S02]  /*0a30*/  @!P4 SEL R50, R50, R19, !P5 ;  /* 0x000000133232c207 */ /* 0x000fe40006800000 */
[----:B------:R-:W-:-:S04]  /*0a40*/  SEL R19, R5, 0xff800000, P3 ;  /* 0xff80000005137807 */ /* 0x000fc80001800000 */
[-C--:B------:R-:W-:Y:S02]  /*0a50*/  FSETP.NAN.AND P4, PT, R19, R19.reuse, PT ;  /* 0x000000131300720b */ /* 0x080fe40003f88000 */
[----:B------:R-:W-:Y:S02]  /*0a60*/  P2R R41, PR, RZ, 0x20 ;  /* 0x00000020ff297803 */ /* 0x000fe40000000000 */
[----:B------:R-:W-:-:S09]  /*0a70*/  FSETP.GEU.AND P5, PT, R18, R19, PT ;  /* 0x000000131200720b */ /* 0x000fd20003fae000 */
[----:B------:R-:W-:Y:S02]  /*0a80*/  @!P4 SEL R19, R19, R18, !P5 ;  /* 0x000000121313c207 */ /* 0x000fe40006800000 */
[----:B------:R-:W-:-:S04]  /*0a90*/  SEL R18, R6, 0xff800000, P3 ;  /* 0xff80000006127807 */ /* 0x000fc80001800000 */
[-C--:B------:R-:W-:Y:S02]  /*0aa0*/  FSETP.NAN.AND P4, PT, R18, R18.reuse, PT ;  /* 0x000000121200720b */ /* 0x080fe40003f88000 */
[----:B------:R-:W-:Y:S02]  /*0ab0*/  P2R R42, PR, RZ, 0x20 ;  /* 0x00000020ff2a7803 */ /* 0x000fe40000000000 */
[----:B------:R-:W-:Y:S02]  /*0ac0*/  FSETP.GEU.AND P5, PT, R23, R18, PT ;  /* 0x000000121700720b */ /* 0x000fe40003fae000 */
[----:B------:R-:W-:-:S07]  /*0ad0*/  CS2R R4, SRZ ;  /* 0x0000000000047805 */ /* 0x000fce000001ff00 */
[----:B------:R-:W-:Y:S02]  /*0ae0*/  @!P4 SEL R18, R18, R23, !P5 ;  /* 0x000000171212c207 */ /* 0x000fe40006800000 */
[----:B------:R-:W-:Y:S02]  /*0af0*/  SEL R23, R7, 0xff800000, P3 ;  /* 0xff80000007177807 */ /* 0x000fe40001800000 */
[----:B------:R-:W-:-:S06]  /*0b00*/  CS2R R6, SRZ ;  /* 0x0000000000067805 */ /* 0x000fcc000001ff00 */
[----:B------:R-:W2:Y:S01]  /*0b10*/  @P0 LDG.E.EL.128 R4, desc[UR6][R16.64] ;  /* 0x0000000610040981 */ /* 0x000ea2000c2e1d00 */
[-C--:B------:R-:W-:Y:S02]  /*0b20*/  FSETP.NAN.AND P4, PT, R23, R23.reuse, PT ;  /* 0x000000171700720b */ /* 0x080fe40003f88000 */
[----:B------:R-:W-:Y:S02]  /*0b30*/  P2R R43, PR, RZ, 0x20 ;  /* 0x00000020ff2b7803 */ /* 0x000fe40000000000 */
[----:B------:R-:W-:-:S09]  /*0b40*/  FSETP.GEU.AND P5, PT, R20, R23, PT ;  /* 0x000000171400720b */ /* 0x000fd20003fae000 */
[----:B------:R-:W-:Y:S02]  /*0b50*/  @!P4 SEL R23, R23, R20, !P5 ;  /* 0x000000141717c207 */ /* 0x000fe40006800000 */
[----:B------:R-:W-:Y:S01]  /*0b60*/  P2R R44, PR, RZ, 0x20 ;  /* 0x00000020ff2c7803 */ /* 0x000fe20000000000 */
[----:B------:R-:W-:-:S04]  /*0b70*/  VIADD R54, R14, 0x1800 ;  /* 0x000018000e367836 */ /* 0x000fc80000000000 */
[----:B------:R-:W-:Y:S01]  /*0b80*/  IMAD.IADD R51, R9, 0x1, R54 ;  /* 0x0000000109337824 */ /* 0x000fe200078e0236 */
        /* <DEDUP_REMOVED lines=13> */
[----:B------:R-:W-:-:S07]  /*0c60*/  SEL R16, R4, 0xff800000, P0 ;  /* 0xff80000004107807 */ /* 0x000fce0000000000 */
[----:B------:R-:W-:Y:S02]  /*0c70*/  @!P4 SEL R18, R18, R19, !P5 ;  /* 0x000000131212c207 */ /* 0x000fe40006800000 */
[-C--:B------:R-:W-:Y:S02]  /*0c80*/  FSETP.NAN.AND P4, PT, R16, R16.reuse, PT ;  /* 0x000000101000720b */ /* 0x080fe40003f88000 */
[----:B------:R-:W-:Y:S02]  /*0c90*/  P2R R47, PR, RZ, 0x20 ;  /* 0x00000020ff2f7803 */ /* 0x000fe40000000000 */
[----:B------:R-:W-:Y:S02]  /*0ca0*/  FSETP.GEU.AND P5, PT, R50, R16, PT ;  /* 0x000000103200720b */ /* 0x000fe40003fae000 */
[----:B------:R-:W-:Y:S02]  /*0cb0*/  CS2R R4, SRZ ;  /* 0x0000000000047805 */ /* 0x000fe4000001ff00 */
[----:B------:R-:W-:-:S05]  /*0cc0*/  CS2R R6, SRZ ;  /* 0x0000000000067805 */ /* 0x000fca000001ff00 */
[----:B------:R-:W-:Y:S01]  /*0cd0*/  @!P4 SEL R16, R16, R50, !P5 ;  /* 0x000000321010c207 */ /* 0x000fe20006800000 */
[----:B------:R-:W-:-:S05]  /*0ce0*/  IMAD.WIDE R50, R51, 0x4, R2 ;  /* 0x0000000433327825 */ /* 0x000fca00078e0202 */
[----:B------:R-:W2:Y:S01]  /*0cf0*/  @P3 LDG.E.EL.128 R4, desc[UR6][R50.64] ;  /* 0x0000000632043981 */ /* 0x000ea2000c2e1d00 */
[----:B------:R-:W-:Y:S02]  /*0d00*/  P2R R48, PR, RZ, 0x20 ;  /* 0x00000020ff307803 */ /* 0x000fe40000000000 */
[----:B------:R-:W-:Y:S02]  /*0d10*/  LOP3.LUT R19, R9, 0x4, RZ, 0xfc, !PT ;  /* 0x0000000409137812 */ /* 0x000fe400078efcff */
        /* <DEDUP_REMOVED lines=13> */
[----:B------:R-:W-:Y:S02]  /*0df0*/  CS2R R4, SRZ ;  /* 0x0000000000047805 */ /* 0x000fe4000001ff00 */
[----:B------:R-:W-:Y:S02]  /*0e00*/  SEL R20, R7, 0xff800000, P3 ;  /* 0xff80000007147807 */ /* 0x000fe40001800000 */
[----:B------:R-:W-:-:S03]  /*0e10*/  CS2R R6, SRZ ;  /* 0x0000000000067805 */ /* 0x000fc6000001ff00 */
[----:B------:R-:W-:Y:S01]  /*0e20*/  @!P4 SEL R18, R18, R23, !P5 ;  /* 0x000000171212c207 */ /* 0x000fe20006800000 */
[----:B------:R-:W-:-:S04]  /*0e30*/  IMAD.IADD R23, R19, 0x1, R22 ;  /* 0x0000000113177824 */ /* 0x000fc800078e0216 */
[----:B------:R-:W-:-:S05]  /*0e40*/  IMAD.WIDE R22, R23, 0x4, R2 ;  /* 0x0000000417167825 */ /* 0x000fca00078e0202 */
[----:B------:R-:W2:Y:S01]  /*0e50*/  @P2 LDG.E.EL.128 R4, desc[UR6][R22.64] ;  /* 0x0000000616042981 */ /* 0x000ea2000c2e1d00 */
[-C--:B------:R-:W-:Y:S02]  /*0e60*/  FSETP.NAN.AND P4, PT, R20, R20.reuse, PT ;  /* 0x000000141400720b */ /* 0x080fe40003f88000 */
[----:B------:R-:W-:Y:S02]  /*0e70*/  P2R R52, PR, RZ, 0x20 ;  /* 0x00000020ff347803 */ /* 0x000fe40000000000 */
[----:B------:R-:W-:-:S09]  /*0e80*/  FSETP.GEU.AND P5, PT, R25, R20, PT ;  /* 0x000000141900720b */ /* 0x000fd20003fae000 */
[----:B------:R-:W-:Y:S01]  /*0e90*/  @!P4 SEL R20, R20, R25, !P5 ;  /* 0x000000191414c207 */ /* 0x000fe20006800000 */
[----:B------:R-:W-:-:S04]  /*0ea0*/  IMAD.IADD R25, R19, 0x1, R24 ;  /* 0x0000000113197824 */ /* 0x000fc800078e0218 */
[----:B------:R-:W-:Y:S01]  /*0eb0*/  IMAD.WIDE R24, R25, 0x4, R2 ;  /* 0x0000000419187825 */ /* 0x000fe200078e0202 */
[----:B--2---:R-:W-:Y:S02]  /*0ec0*/  SEL R66, R4, 0xff800000, P2 ;  /* 0xff80000004427807 */ /* 0x004fe40001000000 */
[----:B------:R-:W-:Y:S02]  /*0ed0*/  SEL R64, R5, 0xff800000, P2 ;  /* 0xff80000005407807 */ /* 0x000fe40001000000 */
[----:B------:R-:W-:Y:S02]  /*0ee0*/  CS2R R4, SRZ ;  /* 0x0000000000047805 */ /* 0x000fe4000001ff00 */
[----:B------:R-:W-:Y:S02]  /*0ef0*/  SEL R68, R6, 0xff800000, P2 ;  /* 0xff80000006447807 */ /* 0x000fe40001000000 */
[----:B------:R-:W-:Y:S02]  /*0f00*/  SEL R55, R7, 0xff800000, P2 ;  /* 0xff80000007377807 */ /* 0x000fe40001000000 */
[----:B------:R-:W-:-:S06]  /*0f10*/  CS2R R6, SRZ ;  /* 0x0000000000067805 */ /* 0x000fcc000001ff00 */
[----:B------:R-:W2:Y:S01]  /*0f20*/  @P1 LDG.E.EL.128 R4, desc[UR6][R24.64] ;  /* 0x0000000618041981 */ /* 0x000ea2000c2e1d00 */
[----:B------:R-:W-:Y:S01]  /*0f30*/  P2R R51, PR, RZ, 0x20 ;  /* 0x00000020ff337803 */ /* 0x000fe20000000000 */
[----:B------:R-:W-:-:S04]  /*0f40*/  IMAD.IADD R23, R19, 0x1, R62 ;  /* 0x0000000113177824 */ /* 0x000fc800078e023e */
[----:B------:R-:W-:Y:S01]  /*0f50*/  IMAD.WIDE R22, R23, 0x4, R2 ;  /* 0x0000000417167825 */ /* 0x000fe200078e0202 */
[----:B--2---:R-:W-:-:S04]  /*0f60*/  SEL R63, R5, 0xff800000, P1 ;  /* 0xff800000053f7807 */ /* 0x004fc80000800000 */
[C---:B------:R-:W-:Y:S02]  /*0f70*/  FSETP.GT.AND P5, PT, R63.reuse, R64, PT ;  /* 0x000000403f00720b */ /* 0x040fe40003fa4000 */
[----:B------:R-:W-:Y:S02]  /*0f80*/  FSETP.NAN.AND P2, PT, R63, R63, PT ;  /* 0x0000003f3f00720b */ /* 0x000fe40003f48000 */
[----:B------:R-:W-:Y:S02]  /*0f90*/  SEL R57, R6, 0xff800000, P1 ;  /* 0xff80000006397807 */ /* 0x000fe40000800000 */
[----:B------:R-:W-:Y:S02]  /*0fa0*/  SEL R59, R4, 0xff800000, P1 ;  /* 0xff800000043b7807 */ /* 0x000fe40000800000 */
[----:B------:R-:W-:-:S05]  /*0fb0*/  CS2R R4, SRZ ;  /* 0x0000000000047805 */ /* 0x000fca000001ff00 */
[----:B------:R-:W-:Y:S02]  /*0fc0*/  @!P5 SEL R63, R63, R64, P2 ;  /* 0x000000403f3fd207 */ /* 0x000fe40001000000 */
[----:B------:R-:W-:Y:S02]  /*0fd0*/  SEL R64, R7, 0xff800000, P1 ;  /* 0xff80000007407807 */ /* 0x000fe40000800000 */
[----:B------:R-:W-:-:S06]  /*0fe0*/  CS2R R6, SRZ ;  /* 0x0000000000067805 */ /* 0x000fcc000001ff00 */
[----:B------:R1:W2:Y:S01]  /*0ff0*/  @P1 LDG.E.EL.128 R4, desc[UR6][R22.64] ;  /* 0x0000000616041981 */ /* 0x0002a2000c2e1d00 */
[C---:B------:R-:W-:Y:S02]  /*1000*/  FSETP.GT.AND P4, PT, R57.reuse, R68, PT ;  /* 0x000000443900720b */ /* 0x040fe40003f84000 */
[----:B------:R-:W-:Y:S02]  /*1010*/  FSETP.NAN.AND P2, PT, R57, R57, PT ;  /* 0x000000393900720b */ /* 0x000fe40003f48000 */
[----:B------:R-:W-:-:S09]  /*1020*/  P2R R25, PR, RZ, 0x10 ;  /* 0x00000010ff197803 */ /* 0x000fd20000000000 */
[----:B------:R-:W-:Y:S02]  /*1030*/  @!P4 SEL R57, R57, R68, P2 ;  /* 0x000000443939c207 */ /* 0x000fe40001000000 */
[C---:B------:R-:W-:Y:S02]  /*1040*/  FSETP.GT.AND P4, PT, R64.reuse, R55, PT ;  /* 0x000000374000720b */ /* 0x040fe40003f84000 */
[----:B------:R-:W-:Y:S02]  /*1050*/  FSETP.NAN.AND P2, PT, R64, R64, PT ;  /* 0x000000404000720b */ /* 0x000fe40003f48000 */
[----:B------:R-:W-:-:S09]  /*1060*/  P2R R53, PR, RZ, 0x10 ;  /* 0x00000010ff357803 */ /* 0x000fd20000000000 */
[----:B------:R-:W-:Y:S02]  /*1070*/  @!P4 SEL R64, R64, R55, P2 ;  /* 0x000000374040c207 */ /* 0x000fe40001000000 */
[C---:B------:R-:W-:Y:S02]  /*1080*/  FSETP.GT.AND P4, PT, R59.reuse, R66, PT ;  /* 0x000000423b00720b */ /* 0x040fe40003f84000 */
[----:B------:R-:W-:Y:S01]  /*1090*/  FSETP.NAN.AND P2, PT, R59, R59, PT ;  /* 0x0000003b3b00720b */ /* 0x000fe20003f48000 */
[----:B-1----:R-:W-:-:S04]  /*10a0*/  IMAD.IADD R23, R19, 0x1, R60 ;  /* 0x0000000113177824 */ /* 0x002fc800078e023c */
[----:B------:R-:W-:-:S06]  /*10b0*/  IMAD.WIDE R22, R23, 0x4, R2 ;  /* 0x0000000417167825 */ /* 0x000fcc00078e0202 */
[----:B------:R-:W-:Y:S02]  /*10c0*/  @!P4 SEL R59, R59, R66, P2 ;  /* 0x000000423b3bc207 */ /* 0x000fe40001000000 */
[----:B--2---:R-:W-:Y:S02]  /*10d0*/  SEL R67, R7, 0xff800000, P1 ;  /* 0xff80000007437807 */ /* 0x004fe40000800000 */
[----:B------:R-:W-:Y:S02]  /*10e0*/  SEL R66, R4, 0xff800000, P1 ;  /* 0xff80000004427807 */ /* 0x000fe40000800000 */
[----:B------:R-:W-:Y:S02]  /*10f0*/  SEL R68, R5, 0xff800000, P1 ;  /* 0xff80000005447807 */ /* 0x000fe40000800000 */
[----:B------:R-:W-:Y:S02]  /*1100*/  CS2R R4, SRZ ;  /* 0x0000000000047805 */ /* 0x000fe4000001ff00 */
[----:B------:R-:W-:-:S02]  /*1110*/  SEL R70, R6, 0xff800000, P1 ;  /* 0xff80000006467807 */ /* 0x000fc40000800000 */
[----:B------:R-:W-:-:S06]  /*1120*/  CS2R R6, SRZ ;  /* 0x0000000000067805 */ /* 0x000fcc000001ff00 */
[----:B------:R1:W2:Y:S01]  /*1130*/  @P0 LDG.E.EL.128 R4, desc[UR6][R22.64] ;  /* 0x0000000616040981 */ /* 0x0002a2000c2e1d00 */
[-C--:B------:R-:W-:Y:S02]  /*1140*/  FSETP.NAN.AND P1, PT, R67, R67.reuse, PT ;  /* 0x000000434300720b */ /* 0x080fe40003f28000 */
[----:B------:R-:W-:Y:S02]  /*1150*/  P2R R55, PR, RZ, 0x10 ;  /* 0x00000010ff377803 */ /* 0x000fe40000000000 */
[----:B------:R-:W-:-:S09]  /*1160*/  FSETP.GEU.AND P4, PT, R64, R67, PT ;  /* 0x000000434000720b */ /* 0x000fd20003f8e000 */
[----:B------:R-:W-:Y:S02]  /*1170*/  @!P1 SEL R67, R67, R64, !P4 ;  /* 0x0000004043439207 */ /* 0x000fe40006000000 */
[-C--:B------:R-:W-:Y:S02]  /*1180*/  FSETP.NAN.AND P1, PT, R70, R70.reuse, PT ;  /* 0x000000464600720b */ /* 0x080fe40003f28000 */
[----:B------:R-:W-:-:S11]  /*1190*/  FSETP.GEU.AND P2, PT, R57, R70, PT ;  /* 0x000000463900720b */ /* 0x000fd60003f4e000 */
[----:B------:R-:W-:Y:S02]  /*11a0*/  @!P1 SEL R70, R70, R57, !P2 ;  /* 0x0000003946469207 */ /* 0x000fe40005000000 */
[-C--:B------:R-:W-:Y:S02]  /*11b0*/  FSETP.NAN.AND P1, PT, R66, R66.reuse, PT ;  /* 0x000000424200720b */ /* 0x080fe40003f28000 */
[----:B------:R-:W-:Y:S02]  /*11c0*/  P2R R62, PR, RZ, 0x4 ;  /* 0x00000004ff3e7803 */ /* 0x000fe40000000000 */
[----:B------:R-:W-:-:S09]  /*11d0*/  FSETP.GEU.AND P2, PT, R59, R66, PT ;  /* 0x000000423b00720b */ /* 0x000fd20003f4e000 */
[----:B------:R-:W-:Y:S02]  /*11e0*/  @!P1 SEL R66, R66, R59, !P2 ;  /* 0x0000003b42429207 */ /* 0x000fe40005000000 */
[-C--:B------:R-:W-:Y:S02]  /*11f0*/  FSETP.NAN.AND P1, PT, R68, R68.reuse, PT ;  /* 0x000000444400720b */ /* 0x080fe40003f28000 */
[----:B------:R-:W-:Y:S02]  /*1200*/  P2R R57, PR, RZ, 0x4 ;  /* 0x00000004ff397803 */ /* 0x000fe40000000000 */
[----:B------:R-:W-:-:S09]  /*1210*/  FSETP.GEU.AND P2, PT, R63, R68, PT ;  /* 0x000000443f00720b */ /* 0x000fd20003f4e000 */
[----:B------:R-:W-:Y:S02]  /*1220*/  @!P1 SEL R68, R68, R63, !P2 ;  /* 0x0000003f44449207 */ /* 0x000fe40005000000 */
[----:B------:R-:W-:Y:S01]  /*1230*/  P2R R59, PR, RZ, 0x4 ;  /* 0x00000004ff3b7803 */ /* 0x000fe20000000000 */
[----:B-1----:R-:W-:-:S04]  /*1240*/  IMAD.IADD R23, R19, 0x1, R14 ;  /* 0x0000000113177824 */ /* 0x002fc800078e020e */
[----:B------:R-:W-:Y:S01]  /*1250*/  IMAD.WIDE R22, R23, 0x4, R2 ;  /* 0x0000000417167825 */ /* 0x000fe200078e0202 */
[----:B--2---:R-:W-:-:S04]  /*1260*/  SEL R71, R4, 0xff800000, P0 ;  /* 0xff80000004477807 */ /* 0x004fc80000000000 */
[-C--:B------:R-:W-:Y:S02]  /*1270*/  FSETP.NAN.AND P1, PT, R71, R71.reuse, PT ;  /* 0x000000474700720b */ /* 0x080fe40003f28000 */
[----:B------:R-:W-:Y:S02]  /*1280*/  FSETP.GEU.AND P2, PT, R66, R71, PT ;  /* 0x000000474200720b */ /* 0x000fe40003f4e000 */
[----:B------:R-:W-:-:S09]  /*1290*/  SEL R69, R5, 0xff800000, P0 ;  /* 0xff80000005457807 */ /* 0x000fd20000000000 */
[----:B------:R-:W-:Y:S02]  /*12a0*/  @!P1 SEL R71, R71, R66, !P2 ;  /* 0x0000004247479207 */ /* 0x000fe40005000000 */
[-C--:B------:R-:W-:Y:S02]  /*12b0*/  FSETP.NAN.AND P1, PT, R69, R69.reuse, PT ;  /* 0x000000454500720b */ /* 0x080fe40003f28000 */
[----:B------:R-:W-:Y:S02]  /*12c0*/  P2R R65, PR, RZ, 0x4 ;  /* 0x00000004ff417803 */ /* 0x000fe40000000000 */
[----:B------:R-:W-:Y:S02]  /*12d0*/  FSETP.GEU.AND P2, PT, R68, R69, PT ;  /* 0x000000454400720b */ /* 0x000fe40003f4e000 */
[----:B------:R-:W-:Y:S02]  /*12e0*/  CS2R R4, SRZ ;  /* 0x0000000000047805 */ /* 0x000fe4000001ff00 */
[----:B------:R-:W-:-:S05]  /*12f0*/  SEL R73, R6, 0xff800000, P0 ;  /* 0xff80000006497807 */ /* 0x000fca0000000000 */
[----:B------:R-:W-:Y:S02]  /*1300*/  @!P1 SEL R69, R69, R68, !P2 ;  /* 0x0000004445459207 */ /* 0x000fe40005000000 */
[----:B------:R-:W-:Y:S02]  /*1310*/  SEL R68, R7, 0xff800000, P0 ;  /* 0xff80000007447807 */ /* 0x000fe40000000000 */
[----:B------:R-:W-:-:S06]  /*1320*/  CS2R R6, SRZ ;  /* 0x0000000000067805 */ /* 0x000fcc000001ff00 */
[----:B------:R1:W2:Y:S02]  /*1330*/  @P3 LDG.E.EL.128 R4, desc[UR6][R22.64] ;  /* 0x0000000616043981 */ /* 0x0002a4000c2e1d00 */
[----:B-1----:R-:W-:-:S04]  /*1340*/  IMAD.IADD R23, R19, 0x1, R58 ;  /* 0x0000000113177824 */ /* 0x002fc800078e023a */
[----:B------:R-:W-:Y:S01]  /*1350*/  IMAD.WIDE R22, R23, 0x4, R2 ;  /* 0x0000000417167825 */ /* 0x000fe200078e0202 */
[----:B--2---:R-:W-:Y:S02]  /*1360*/  SEL R75, R7, 0xff800000, P3 ;  /* 0xff800000074b7807 */ /* 0x004fe40001800000 */
[----:B------:R-:W-:Y:S02]  /*1370*/  SEL R76, R6, 0xff800000, P3 ;  /* 0xff800000064c7807 */ /* 0x000fe40001800000 */
[----:B------:R-:W-:Y:S02]  /*1380*/  CS2R R6, SRZ ;  /* 0x0000000000067805 */ /* 0x000fe4000001ff00 */
[----:B------:R-:W-:Y:S02]  /*1390*/  SEL R74, R5, 0xff800000, P3 ;  /* 0xff800000054a7807 */ /* 0x000fe40001800000 */
[----:B------:R-:W-:Y:S02]  /*13a0*/  SEL R72, R4, 0xff800000, P3 ;  /* 0xff80000004487807 */ /* 0x000fe40001800000 */
[----:B------:R-:W-:-:S06]  /*13b0*/  CS2R R4, SRZ ;  /* 0x0000000000047805 */ /* 0x000fcc000001ff00 */
[----:B------:R1:W2:Y:S02]  /*13c0*/  @P3 LDG.E.EL.128 R4, desc[UR6][R22.64] ;  /* 0x0000000616043981 */ /* 0x0002a4000c2e1d00 */
[----:B-1----:R-:W-:-:S04]  /*13d0*/  IMAD.IADD R23, R19, 0x1, R56 ;  /* 0x0000000113177824 */ /* 0x002fc800078e0238 */
[----:B------:R-:W-:Y:S01]  /*13e0*/  IMAD.WIDE R22, R23, 0x4, R2 ;  /* 0x0000000417167825 */ /* 0x000fe200078e0202 */
        /* <DEDUP_REMOVED lines=12> */
[----:B------:R-:W-:Y:S02]  /*14b0*/  FSETP.NAN.AND P1, PT, R76, R76, PT ;  /* 0x0000004c4c00720b */ /* 0x000fe40003f28000 */
[----:B--2---:R-:W-:Y:S02]  /*14c0*/  SEL R81, R4, 0xff800000, P3 ;  /* 0xff80000004517807 */ /* 0x004fe40001800000 */
[----:B------:R-:W-:Y:S02]  /*14d0*/  SEL R77, R5, 0xff800000, P3 ;  /* 0xff800000054d7807 */ /* 0x000fe40001800000 */
[----:B------:R-:W-:Y:S02]  /*14e0*/  CS2R R4, SRZ ;  /* 0x0000000000047805 */ /* 0x000fe4000001ff00 */
[----:B------:R-:W-:-:S02]  /*14f0*/  SEL R83, R6, 0xff800000, P3 ;  /* 0xff80000006537807 */ /* 0x000fc40001800000 */
[----:B------:R-:W-:Y:S02]  /*1500*/  SEL R58, R7, 0xff800000, P3 ;  /* 0xff800000073a7807 */ /* 0x000fe40001800000 */
[----:B------:R-:W-:-:S06]  /*1510*/  CS2R R6, SRZ ;  /* 0x0000000000067805 */ /* 0x000fcc000001ff00 */
[----:B------:R1:W2:Y:S01]  /*1520*/  @P0 LDG.E.EL.128 R4, desc[UR6][R22.64] ;  /* 0x0000000616040981 */ /* 0x0002a2000c2e1d00 */
[----:B------:R-:W-:Y:S02]  /*1530*/  P2R R66, PR, RZ, 0x4 ;  /* 0x00000004ff427803 */ /* 0x000fe40000000000 */
[----:B------:R-:W-:-:S04]  /*1540*/  FSETP.GEU.AND P2, PT, R73, R76, PT ;  /* 0x0000004c4900720b */ /* 0x000fc80003f4e000 */
        /* <DEDUP_REMOVED lines=15> */
[----:B------:R-:W-:Y:S01]  /*1640*/  FSETP.GEU.AND P2, PT, R74, R77, PT ;  /* 0x0000004d4a00720b */ /* 0x000fe20003f4e000 */
[----:B-1----:R-:W-:-:S04]  /*1650*/  IMAD.IADD R23, R19, 0x1, R54 ;  /* 0x0000000113177824 */ /* 0x002fc800078e0236 */
[----:B------:R-:W-:-:S04]  /*1660*/  IMAD.WIDE R22, R23, 0x4, R2 ;  /* 0x0000000417167825 */ /* 0x000fc800078e0202 */
[----:B------:R-:W-:Y:S02]  /*1670*/  @!P1 SEL R77, R77, R74, !P2 ;  /* 0x0000004a4d4d9207 */ /* 0x000fe40005000000 */
        /* <DEDUP_REMOVED lines=12> */
[----:B------:R-:W-:Y:S02]  /*1740*/  P2R R72, PR, RZ, 0x4 ;  /* 0x00000004ff487803 */ /* 0x000fe40000000000 */
[----:B------:R-:W-:Y:S02]  /*1750*/  FSETP.NAN.AND P0, PT, R79, R79, PT ;  /* 0x0000004f4f00720b */ /* 0x000fe40003f08000 */
[----:B------:R-:W-:-:S04]  /*1760*/  FSETP.GEU.AND P2, PT, R75, R58, PT ;  /* 0x0000003a4b00720b */ /* 0x000fc80003f4e000 */
[----:B------:R-:W-:-:S03]  /*1770*/  P2R R73, PR, RZ, 0x4 ;  /* 0x00000004ff497803 */ /* 0x000fc60000000000 */
[----:B------:R-:W-:-:S04]  /*1780*/  @!P1 SEL R58, R58, R75, !P2 ;  /* 0x0000004b3a3a9207 */ /* 0x000fc80005000000 */
[----:B------:R-:W-:-:S04]  /*1790*/  FSETP.GEU.AND P2, PT, R58, R79, PT ;  /* 0x0000004f3a00720b */ /* 0x000fc80003f4e000 */
        /* <DEDUP_REMOVED lines=13> */
[----:B------:R-:W-:Y:S01]  /*1870*/  VIADD R84, R14, 0x1860 ;  /* 0x000018600e547836 */ /* 0x000fe20000000000 */
[----:B------:R-:W-:-:S03]  /*1880*/  P2R R77, PR, RZ, 0x2 ;  /* 0x00000002ff4d7803 */ /* 0x000fc60000000000 */
        /* <DEDUP_REMOVED lines=8> */
[----:B------:R-:W-:Y:S02]  /*1910*/  FSETP.GEU.AND P1, PT, R74, R56, PT ;  /* 0x000000384a00720b */ /* 0x000fe40003f2e000 */
[----:B------:R-:W-:Y:S02]  /*1920*/  CS2R R4, SRZ ;  /* 0x0000000000047805 */ /* 0x000fe4000001ff00 */
[----:B------:R-:W-:-:S07]  /*1930*/  SEL R58, R6, 0xff800000, P3 ;  /* 0xff800000063a7807 */ /* 0x000fce0001800000 */
[----:B------:R-:W-:Y:S02]  /*1940*/  @!P0 SEL R56, R56, R74, !P1 ;  /* 0x0000004a38388207 */ /* 0x000fe40004800000 */
[----:B------:R-:W-:Y:S02]  /*1950*/  SEL R74, R7, 0xff800000, P3 ;  /* 0xff800000074a7807 */ /* 0x000fe40001800000 */
[----:B------:R-:W-:-:S06]  /*1960*/  CS2R R6, SRZ ;  /* 0x0000000000067805 */ /* 0x000fcc000001ff00 */
[----:B------:R-:W2:Y:S01]  /*1970*/  @P3 LDG.E.EL.128 R4, desc[UR6][R22.64] ;  /* 0x0000000616043981 */ /* 0x000ea2000c2e1d00 */
[----:B------:R-:W-:Y:S02]  /*1980*/  P2R R61, PR, RZ, 0x10 ;  /* 0x00000010ff3d7803 */ /* 0x000fe40000000000 */
[-C--:B------:R-:W-:Y:S02]  /*1990*/  FSETP.NAN.AND P4, PT, R58, R58.reuse, PT ;  /* 0x0000003a3a00720b */ /* 0x080fe40003f88000 */
[----:B------:R-:W-:Y:S02]  /*19a0*/  FSETP.GEU.AND P0, PT, R82, R58, PT ;  /* 0x0000003a5200720b */ /* 0x000fe40003f0e000 */
[----:B------:R-:W-:-:S09]  /*19b0*/  P2R R24, PR, RZ, 0x20 ;  /* 0x00000020ff187803 */ /* 0x000fd20000000000 */
[----:B------:R-:W-:Y:S02]  /*19c0*/  @!P4 SEL R58, R58, R82, !P0 ;  /* 0x000000523a3ac207 */ /* 0x000fe40004000000 */
[-C--:B------:R-:W-:Y:S02]  /*19d0*/  FSETP.NAN.AND P4, PT, R74, R74.reuse, PT ;  /* 0x0000004a4a00720b */ /* 0x080fe40003f88000 */
[----:B------:R-:W-:Y:S02]  /*19e0*/  FSETP.GEU.AND P5, PT, R79, R74, PT ;  /* 0x0000004a4f00720b */ /* 0x000fe40003fae000 */
[----:B------:R-:W-:-:S09]  /*19f0*/  P2R R82, PR, RZ, 0x1 ;  /* 0x00000001ff527803 */ /* 0x000fd20000000000 */
[----:B------:R-:W-:Y:S01]  /*1a00*/  @!P4 SEL R74, R74, R79, !P5 ;  /* 0x0000004f4a4ac207 */ /* 0x000fe20006800000 */
[----:B------:R-:W-:-:S04]  /*1a10*/  IMAD.IADD R19, R19, 0x1, R84 ;  /* 0x0000000113137824 */ /* 0x000fc800078e0254 */
[----:B------:R-:W-:Y:S01]  /*1a20*/  IMAD.WIDE R2, R19, 0x4, R2 ;  /* 0x0000000413027825 */ /* 0x000fe200078e0202 */
[----:B--2---:R-:W-:-:S04]  /*1a30*/  SEL R14, R4, 0xff800000, P3 ;  /* 0xff800000040e7807 */ /* 0x004fc80001800000 */
[-C--:B------:R-:W-:Y:S02]  /*1a40*/  FSETP.NAN.AND P4, PT, R14, R14.reuse, PT ;  /* 0x0000000e0e00720b */ /* 0x080fe40003f88000 */
[----:B------:R-:W-:Y:S02]  /*1a50*/  FSETP.GEU.AND P0, PT, R17, R14, PT ;  /* 0x0000000e1100720b */ /* 0x000fe40003f0e000 */
[----:B------:R-:W-:Y:S02]  /*1a60*/  SEL R79, R6, 0xff800000, P3 ;  /* 0xff800000064f7807 */ /* 0x000fe40001800000 */
[----:B------:R-:W-:Y:S02]  /*1a70*/  SEL R23, R7, 0xff800000, P3 ;  /* 0xff80000007177807 */ /* 0x000fe40001800000 */
[----:B------:R-:W-:-:S05]  /*1a80*/  CS2R R6, SRZ ;  /* 0x0000000000067805 */ /* 0x000fca000001ff00 */
        /* <DEDUP_REMOVED lines=14> */
[----:B------:R-:W-:-:S04]  /*1b70*/  FSETP.GEU.AND P0, PT, R20, R23, PT ;  /* 0x000000171400720b */ /* 0x000fc80003f0e000 */
[----:B------:R-:W-:-:S05]  /*1b80*/  P2R R18, PR, RZ, 0x1 ;  /* 0x00000001ff127803 */ /* 0x000fca0000000000 */
[----:B------:R-:W-:Y:S02]  /*1b90*/  @!P4 SEL R23, R23, R20, !P0 ;  /* 0x000000141717c207 */ /* 0x000fe40004000000 */
[----:B------:R-:W-:-:S04]  /*1ba0*/  ISETP.NE.AND P0, PT, R36, RZ, PT ;  /* 0x000000ff2400720c */ /* 0x000fc80003f05270 */
[----:B------:R-:W-:Y:S02]  /*1bb0*/  P2R R20, PR, RZ, 0x1 ;  /* 0x00000001ff147803 */ /* 0x000fe40000000000 */
        /* <DEDUP_REMOVED lines=22> */
[----:B------:R-:W-:Y:S02]  /*1d20*/  ISETP.NE.AND P0, PT, R35, RZ, PT ;  /* 0x000000ff2300720c */ /* 0x000fe40003f05270 */
[----:B------:R-:W-:Y:S02]  /*1d30*/  P2R R83, PR, RZ, 0x20 ;  /* 0x00000020ff537803 */ /* 0x000fe40000000000 */
[----:B------:R-:W-:Y:S02]  /*1d40*/  P2R R35, PR, RZ, 0x1 ;  /* 0x00000001ff237803 */ /* 0x000fe40000000000 */
[----:B------:R-:W-:-:S04]  /*1d50*/  ISETP.NE.AND P0, PT, R32, RZ, PT ;  /* 0x000000ff2000720c */ /* 0x000fc80003f05270 */
[----:B------:R-:W-:Y:S02]  /*1d60*/  P2R R32, PR, RZ, 0x1 ;  /* 0x00000001ff207803 */ /* 0x000fe40000000000 */
[----:B------:R-:W-:-:S04]  /*1d70*/  ISETP.NE.AND P0, PT, R31, RZ, PT ;  /* 0x000000ff1f00720c */ /* 0x000fc80003f05270 */
[----:B------:R-:W-:Y:S02]  /*1d80*/  P2R R86, PR, RZ, 0x1 ;  /* 0x00000001ff567803 */ /* 0x000fe40000000000 */
[----:B------:R-:W-:Y:S02]  /*1d90*/  P2R R81, PR, RZ, 0x2 ;  /* 0x00000002ff517803 */ /* 0x000fe40000000000 */
[----:B------:R-:W-:Y:S02]  /*1da0*/  ISETP.NE.AND P1, PT, R33, RZ, PT ;  /* 0x000000ff2100720c */ /* 0x000fe40003f25270 */
[----:B------:R-:W-:Y:S02]  /*1db0*/  P2R R80, PR, RZ, 0x4 ;  /* 0x00000004ff507803 */ /* 0x000fe40000000000 */
[----:B------:R-:W-:Y:S02]  /*1dc0*/  ISETP.NE.AND P2, PT, R65, RZ, PT ;  /* 0x000000ff4100720c */ /* 0x000fe40003f45270 */
[----:B--2---:R-:W-:-:S02]  /*1dd0*/  SEL R19, R4, 0xff800000, P3 ;  /* 0xff80000004137807 */ /* 0x004fc40001800000 */
[----:B------:R-:W-:Y:S02]  /*1de0*/  SEL R5, R5, 0xff800000, P3 ;  /* 0xff80000005057807 */ /* 0x000fe40001800000 */
[----:B------:R-:W-:Y:S02]  /*1df0*/  FSETP.NAN.AND P4, PT, R19, R19, PT ;  /* 0x000000131300720b */ /* 0x000fe40003f88000 */
[----:B------:R-:W-:Y:S02]  /*1e00*/  FSETP.NAN.AND P5, PT, R5, R5, PT ;  /* 0x000000050500720b */ /* 0x000fe40003fa8000 */
[----:B------:R-:W-:Y:S02]  /*1e10*/  SEL R25, R6, 0xff800000, P3 ;  /* 0xff80000006197807 */ /* 0x000fe40001800000 */
[----:B------:R-:W-:Y:S02]  /*1e20*/  SEL R7, R7, 0xff800000, P3 ;  /* 0xff80000007077807 */ /* 0x000fe40001800000 */
[----:B------:R-:W-:-:S02]  /*1e30*/  FSETP.GEU.AND P3, PT, R54, R19, PT ;  /* 0x000000133600720b */ /* 0x000fc40003f6e000 */
[----:B------:R-:W-:-:S03]  /*1e40*/  FSETP.NAN.AND P6, PT, R25, R25, PT ;  /* 0x000000191900720b */ /* 0x000fc60003fc8000 */
[----:B------:R-:W-:Y:S02]  /*1e50*/  @!P4 SEL R19, R19, R54, !P3 ;  /* 0x000000361313c207 */ /* 0x000fe40005800000 */
[----:B------:R-:W-:Y:S02]  /*1e60*/  FSETP.GEU.AND P4, PT, R56, R5, PT ;  /* 0x000000053800720b */ /* 0x000fe40003f8e000 */
[----:B------:R-:W-:Y:S02]  /*1e70*/  FSETP.NAN.AND P0, PT, R7, R7, PT ;  /* 0x000000070700720b */ /* 0x000fe40003f08000 */
[----:B------:R-:W-:Y:S02]  /*1e80*/  @!P5 SEL R5, R5, R56, !P4 ;  /* 0x000000380505d207 */ /* 0x000fe40006000000 */
[----:B------:R-:W-:-:S04]  /*1e90*/  FSETP.GEU.AND P5, PT, R58, R25, PT ;  /* 0x000000193a00720b */ /* 0x000fc80003fae000 */
[----:B------:R-:W-:Y:S02]  /*1ea0*/  @!P6 SEL R25, R25, R58, !P5 ;  /* 0x0000003a1919e207 */ /* 0x000fe40006800000 */
[----:B------:R-:W-:-:S04]  /*1eb0*/  FSETP.GEU.AND P6, PT, R74, R7, PT ;  /* 0x000000074a00720b */ /* 0x000fc80003fce000 */
[----:B------:R-:W-:Y:S02]  /*1ec0*/  @!P0 SEL R7, R7, R74, !P6 ;  /* 0x0000004a07078207 */ /* 0x000fe40007000000 */
[----:B------:R-:W-:-:S04]  /*1ed0*/  ISETP.NE.AND P0, PT, R86, RZ, PT ;  /* 0x000000ff5600720c */ /* 0x000fc80003f05270 */
[----:B------:R-:W-:Y:S02]  /*1ee0*/  SEL R2, RZ, 0x1, !P0 ;  /* 0x00000001ff027807 */ /* 0x000fe40004000000 */
        /* <DEDUP_REMOVED lines=14> */
[----:B------:R-:W-:Y:S02]  /*1fd0*/  ISETP.NE.AND P0, PT, R39, RZ, PT ;  /* 0x000000ff2700720c */ /* 0x000fe40003f05270 */
[----:B------:R-:W-:Y:S02]  /*1fe0*/  P2R R31, PR, RZ, 0x8 ;  /* 0x00000008ff1f7803 */ /* 0x000fe40000000000 */
[----:B------:R-:W-:Y:S02]  /*1ff0*/  ISETP.NE.AND P3, PT, R26, RZ, PT ;  /* 0x000000ff1a00720c */ /* 0x000fe40003f65270 */
[----:B------:R-:W-:Y:S02]  /*2000*/  SEL R26, R2, 0x2, P0 ;  /* 0x00000002021a7807 */ /* 0x000fe40000000000 */
[----:B------:R-:W-:-:S04]  /*2010*/  ISETP.NE.AND P0, PT, R38, RZ, PT ;  /* 0x000000ff2600720c */ /* 0x000fc80003f05270 */
[----:B------:R-:W-:Y:S02]  /*2020*/  SEL R3, R3, 0x2, P0 ;  /* 0x0000000203037807 */ /* 0x000fe40000000000 */
[----:B------:R-:W-:Y:S02]  /*2030*/  ISETP.NE.AND P0, PT, R34, RZ, PT ;  /* 0x000000ff2200720c */ /* 0x000fe40003f05270 */
[----:B------:R-:W-:Y:S02]  /*2040*/  P2R R33, PR, RZ, 0x10 ;  /* 0x00000010ff217803 */ /* 0x000fe40000000000 */
[----:B------:R-:W-:Y:S02]  /*2050*/  ISETP.NE.AND P4, PT, R21, RZ, PT ;  /* 0x000000ff1500720c */ /* 0x000fe40003f85270 */
[----:B------:R-:W-:Y:S02]  /*2060*/  SEL R21, R4, 0x2, P0 ;  /* 0x0000000204157807 */ /* 0x000fe40000000000 */
[----:B------:R-:W-:-:S02]  /*2070*/  P2R R56, PR, RZ, 0x40 ;  /* 0x00000040ff387803 */ /* 0x000fc40000000000 */
[----:B------:R-:W-:Y:S02]  /*2080*/  ISETP.NE.AND P0, PT, R40, RZ, PT ;  /* 0x000000ff2800720c */ /* 0x000fe40003f05270 */
[----:B------:R-:W-:Y:S02]  /*2090*/  ISETP.NE.AND P6, PT, R59, RZ, PT ;  /* 0x000000ff3b00720c */ /* 0x000fe40003fc5270 */
[----:B------:R-:W-:Y:S02]  /*20a0*/  SEL R4, R6, 0x2, P0 ;  /* 0x0000000206047807 */ /* 0x000fe40000000000 */
[----:B------:R-:W-:Y:S02]  /*20b0*/  ISETP.NE.AND P0, PT, R61, RZ, PT ;  /* 0x000000ff3d00720c */ /* 0x000fe40003f05270 */
[----:B------:R-:W-:Y:S02]  /*20c0*/  SEL R24, R24, 0x2, P6 ;  /* 0x0000000218187807 */ /* 0x000fe40003000000 */
[----:B------:R-:W-:-:S02]  /*20d0*/  ISETP.NE.AND P6, PT, R76, RZ, PT ;  /* 0x000000ff4c00720c */ /* 0x000fc40003fc5270 */
[----:B------:R-:W-:Y:S02]  /*20e0*/  SEL R2, R30, 0x2, P0 ;  /* 0x000000021e027807 */ /* 0x000fe40000000000 */
[----:B------:R-:W-:Y:S02]  /*20f0*/  ISETP.NE.AND P0, PT, R36, RZ, PT ;  /* 0x000000ff2400720c */ /* 0x000fe40003f05270 */
[----:B------:R-:W-:Y:S02]  /*2100*/  P2R R30, PR, RZ, 0x40 ;  /* 0x00000040ff1e7803 */ /* 0x000fe40000000000 */
[----:B------:R-:W-:Y:S02]  /*2110*/  ISETP.NE.AND P6, PT, R75, RZ, PT ;  /* 0x000000ff4b00720c */ /* 0x000fe40003fc5270 */
[----:B------:R-:W-:Y:S02]  /*2120*/  SEL R6, R32, 0x2, P0 ;  /* 0x0000000220067807 */ /* 0x000fe40000000000 */
[----:B------:R-:W-:-:S02]  /*2130*/  P2R R54, PR, RZ, 0x20 ;  /* 0x00000020ff367803 */ /* 0x000fc40000000000 */
[----:B------:R-:W-:Y:S02]  /*2140*/  P2R R32, PR, RZ, 0x40 ;  /* 0x00000040ff207803 */ /* 0x000fe40000000000 */
[----:B------:R-:W-:Y:S02]  /*2150*/  ISETP.NE.AND P5, PT, R57, RZ, PT ;  /* 0x000000ff3900720c */ /* 0x000fe40003fa5270 */
[----:B------:R-:W-:Y:S02]  /*2160*/  ISETP.NE.AND P6, PT, R48, RZ, PT ;  /* 0x000000ff3000720c */ /* 0x000fe40003fc5270 */
[----:B------:R-:W-:Y:S02]  /*2170*/  ISETP.NE.AND P0, PT, R20, RZ, PT ;  /* 0x000000ff1400720c */ /* 0x000fe40003f05270 */
[----:B------:R-:W-:Y:S02]  /*2180*/  SEL R35, R35, 0x2, P5 ;  /* 0x0000000223237807 */ /* 0x000fe40002800000 */
[----:B------:R-:W-:-:S02]  /*2190*/  P2R R34, PR, RZ, 0x40 ;  /* 0x00000040ff227803 */ /* 0x000fc40000000000 */
[----:B------:R-:W-:Y:S02]  /*21a0*/  ISETP.NE.AND P6, PT, R47, RZ, PT ;  /* 0x000000ff2f00720c */ /* 0x000fe40003fc5270 */
[----:B------:R-:W-:Y:S02]  /*21b0*/  SEL R20, R21, 0x3, P3 ;  /* 0x0000000315147807 */ /* 0x000fe40001800000 */
[----:B------:R-:W-:Y:S02]  /*21c0*/  SEL R21, R3, 0x3, P0 ;  /* 0x0000000303157807 */ /* 0x000fe40000000000 */
[----:B------:R-:W-:Y:S02]  /*21d0*/  SEL R3, R35, 0x3, P2 ;  /* 0x0000000323037807 */ /* 0x000fe40001000000 */
        /* <DEDUP_REMOVED lines=42> */
[----:B------:R-:W-:Y:S02]  /*2480*/  SEL R24, R24, 0x3, P6 ;  /* 0x0000000318187807 */ /* 0x000fe40003000000 */
[----:B------:R-:W-:-:S04]  /*2490*/  ISETP.NE.AND P6, PT, R27, RZ, PT ;  /* 0x000000ff1b00720c */ /* 0x000fc80003fc5270 */
[----:B------:R-:W-:Y:S02]  /*24a0*/  SEL R6, R6, 0x3, P6 ;  /* 0x0000000306067807 */ /* 0x000fe40003000000 */
[----:B------:R-:W-:Y:S02]  /*24b0*/  ISETP.NE.AND P6, PT, R28, RZ, PT ;  /* 0x000000ff1c00720c */ /* 0x000fe40003fc5270 */
[----:B------:R-:W-:Y:S02]  /*24c0*/  SEL R26, R26, 0x3, P1 ;  /* 0x000000031a1a7807 */ /* 0x000fe40000800000 */
[----:B------:R-:W-:Y:S02]  /*24d0*/  SEL R2, R2, 0x3, P6 ;  /* 0x0000000302027807 */ /* 0x000fe40003000000 */
        /* <DEDUP_REMOVED lines=37> */
[----:B------:R-:W-:Y:S02]  /*2730*/  ISETP.NE.AND P6, PT, R35, RZ, PT ;  /* 0x000000ff2300720c */ /* 0x000fe40003fc5270 */
[----:B------:R-:W-:Y:S02]  /*2740*/  ISETP.NE.AND P1, PT, R52, RZ, PT ;  /* 0x000000ff3400720c */ /* 0x000fe40003f25270 */
[----:B------:R-:W-:Y:S02]  /*2750*/  SEL R20, R20, 0x6, P6 ;  /* 0x0000000614147807 */ /* 0x000fe40003000000 */
[----:B------:R-:W-:Y:S02]  /*2760*/  ISETP.NE.AND P5, PT, R78, RZ, PT ;  /* 0x000000ff4e00720c */ /* 0x000fe40003fa5270 */
[----:B------:R-:W-:-:S02]  /*2770*/  ISETP.NE.AND P6, PT, R34, RZ, PT ;  /* 0x000000ff2200720c */ /* 0x000fc40003fc5270 */
[----:B------:R-:W-:Y:S02]  /*2780*/  ISETP.NE.AND P2, PT, R51, RZ, PT ;  /* 0x000000ff3300720c */ /* 0x000fe40003f45270 */
[----:B------:R-:W-:Y:S02]  /*2790*/  SEL R21, R21, 0x7, P1 ;  /* 0x0000000715157807 */ /* 0x000fe40000800000 */
[----:B------:R-:W-:Y:S02]  /*27a0*/  ISETP.NE.AND P4, PT, R77, RZ, PT ;  /* 0x000000ff4d00720c */ /* 0x000fe40003f85270 */
[----:B------:R-:W-:Y:S02]  /*27b0*/  ISETP.NE.AND P3, PT, R49, RZ, PT ;  /* 0x000000ff3100720c */ /* 0x000fe40003f65270 */
[----:B------:R-:W-:Y:S02]  /*27c0*/  SEL R4, R4, 0x6, P6 ;  /* 0x0000000604047807 */ /* 0x000fe40003000000 */
[----:B------:R-:W-:-:S02]  /*27d0*/  SEL R24, R24, 0x6, P5 ;  /* 0x0000000618187807 */ /* 0x000fc40002800000 */
[----:B------:R-:W-:Y:S02]  /*27e0*/  ISETP.NE.AND P1, PT, R81, RZ, PT ;  /* 0x000000ff5100720c */ /* 0x000fe40003f25270 */
[----:B------:R-:W-:Y:S02]  /*27f0*/  SEL R26, R26, 0x7, P2 ;  /* 0x000000071a1a7807 */ /* 0x000fe40001000000 */
[----:B------:R-:W-:Y:S02]  /*2800*/  SEL R3, R3, 0x6, P4 ;  /* 0x0000000603037807 */ /* 0x000fe40002000000 */
[----:B------:R-:W-:Y:S02]  /*2810*/  SEL R4, R4, 0x7, P3 ;  /* 0x0000000704047807 */ /* 0x000fe40001800000 */
[----:B------:R-:W-:Y:S02]  /*2820*/  ISETP.NE.AND P2, PT, R80, RZ, PT ;  /* 0x000000ff5000720c */ /* 0x000fe40003f45270 */
[----:B------:R-:W-:-:S02]  /*2830*/  SEL R24, R24, 0x7, P1 ;  /* 0x0000000718187807 */ /* 0x000fc40000800000 */
[----:B------:R-:W-:Y:S02]  /*2840*/  ISETP.NE.AND P1, PT, R22, RZ, PT ;  /* 0x000000ff1600720c */ /* 0x000fe40003f25270 */
[----:B------:R-:W-:Y:S02]  /*2850*/  SEL R27, R3, 0x7, P2 ;  /* 0x00000007031b7807 */ /* 0x000fe40001000000 */
[----:B------:R-:W-:Y:S02]  /*2860*/  SEL R3, R4, 0x8, P1 ;  /* 0x0000000804037807 */ /* 0x000fe40000800000 */
[----:B------:R-:W1:Y:S01]  /*2870*/  S2R R4, SR_TID.X ;  /* 0x0000000000047919 */ /* 0x000e620000002100 */
[----:B------:R-:W-:Y:S01]  /*2880*/  ISETP.NE.AND P6, PT, R32, RZ, PT ;  /* 0x000000ff2000720c */ /* 0x000fe20003fc5270 */
[----:B------:R-:W2:Y:S01]  /*2890*/  S2UR UR5, SR_CgaCtaId ;  /* 0x00000000000579c3 */ /* 0x000ea20000008800 */
[----:B------:R-:W-:Y:S02]  /*28a0*/  ISETP.NE.AND P0, PT, R50, RZ, PT ;  /* 0x000000ff3200720c */ /* 0x000fe40003f05270 */
[----:B------:R-:W-:-:S02]  /*28b0*/  SEL R2, R2, 0x6, P6 ;  /* 0x0000000602027807 */ /* 0x000fc40003000000 */
[----:B------:R-:W-:Y:S02]  /*28c0*/  ISETP.NE.AND P6, PT, R30, RZ, PT ;  /* 0x000000ff1e00720c */ /* 0x000fe40003fc5270 */
[----:B------:R-:W-:Y:S02]  /*28d0*/  SEL R20, R20, 0x7, P0 ;  /* 0x0000000714147807 */ /* 0x000fe40000000000 */
[----:B------:R-:W-:Y:S02]  /*28e0*/  SEL R6, R6, 0x6, P6 ;  /* 0x0000000606067807 */ /* 0x000fe40003000000 */
[----:B------:R-:W-:-:S04]  /*28f0*/  ISETP.NE.AND P0, PT, R82, RZ, PT ;  /* 0x000000ff5200720c */ /* 0x000fc80003f05270 */
[----:B------:R-:W-:Y:S02]  /*2900*/  SEL R6, R6, 0x7, P0 ;  /* 0x0000000706067807 */ /* 0x000fe40000000000 */
[----:B------:R-:W-:-:S04]  /*2910*/  ISETP.NE.AND P0, PT, R83, RZ, PT ;  /* 0x000000ff5300720c */ /* 0x000fc80003f05270 */
[----:B------:R-:W-:Y:S01]  /*2920*/  SEL R22, R2, 0x7, P0 ;  /* 0x0000000702167807 */ /* 0x000fe20000000000 */
[----:B------:R-:W-:Y:S01]  /*2930*/  IMAD.SHL.U32 R2, R0, 0x4, RZ ;  /* 0x0000000400027824 */ /* 0x000fe200078e00ff */
[----:B------:R-:W-:Y:S01]  /*2940*/  SHF.R.U32.HI R0, RZ, 0x1, R0 ;  /* 0x00000001ff007819 */ /* 0x000fe20000011600 */
[----:B------:R-:W-:-:S03]  /*2950*/  UMOV UR4, 0x400 ;  /* 0x0000040000047882 */ /* 0x000fc60000000000 */
[----:B------:R-:W-:Y:S02]  /*2960*/  LOP3.LUT R15, R15, 0x4, R2, 0xf8, !PT ;  /* 0x000000040f0f7812 */ /* 0x000fe400078ef802 */
[----:B------:R-:W-:Y:S01]  /*2970*/  SGXT.U32 R0, R0, 0x6 ;  /* 0x000000060000781a */ /* 0x000fe20000000000 */
[----:B-1----:R-:W-:Y:S01]  /*2980*/  IMAD.SHL.U32 R2, R4, 0x40, RZ ;  /* 0x0000004004027824 */ /* 0x002fe200078e00ff */
[----:B--2---:R-:W-:Y:S02]  /*2990*/  UPRMT UR4, UR5, 0x654, UR4 ;  /* 0x0000065405047896 */ /* 0x004fe40008000004 */
[----:B------:R-:W-:Y:S02]  /*29a0*/  LOP3.LUT R0, R13, R0, RZ, 0xfc, !PT ;  /* 0x000000000d007212 */ /* 0x000fe400078efcff */
[----:B------:R-:W-:-:S04]  /*29b0*/  LOP3.LUT R13, R2, 0x3c0, RZ, 0xc0, !PT ;  /* 0x000003c0020d7812 */ /* 0x000fc800078ec0ff */
[----:B------:R-:W-:Y:S02]  /*29c0*/  LOP3.LUT R8, R8, R13, RZ, 0xfc, !PT ;  /* 0x0000000d08087212 */ /* 0x000fe400078efcff */
[----:B------:R-:W-:Y:S01]  /*29d0*/  LEA R13, R13, UR4, 0x1 ;  /* 0x000000040d0d7c11 */ /* 0x000fe2000f8e08ff */
[----:B------:R-:W-:-:S04]  /*29e0*/  IMAD.SHL.U32 R4, R4, 0x4, RZ ;  /* 0x0000000404047824 */ /* 0x000fc800078e00ff */
[----:B------:R-:W-:Y:S01]  /*29f0*/  IMAD R8, R8, 0x4, R13 ;  /* 0x0000000408087824 */ /* 0x000fe200078e020d */
[----:B------:R-:W-:-:S04]  /*2a00*/  LOP3.LUT R29, R4, 0xf8, RZ, 0xc0, !PT ;  /* 0x000000f8041d7812 */ /* 0x000fc800078ec0ff */
[----:B------:R-:W-:Y:S04]  /*2a10*/  STS [R8], R14 ;  /* 0x0000000e08007388 */ /* 0x000fe80000000800 */
[----:B------:R-:W-:Y:S04]  /*2a20*/  STS [R8+0x30], R17 ;  /* 0x0000301108007388 */ /* 0x000fe80000000800 */
[----:B------:R-:W-:Y:S04]  /*2a30*/  STS [R8+0x60], R79 ;  /* 0x0000604f08007388 */ /* 0x000fe80000000800 */
[----:B------:R-:W-:Y:S04]  /*2a40*/  STS [R8+0x90], R23 ;  /* 0x0000901708007388 */ /* 0x000fe80000000800 */
[----:B------:R-:W-:Y:S04]  /*2a50*/  STS [R8+0xc0], R19 ;  /* 0x0000c01308007388 */ /* 0x000fe80000000800 */
[----:B------:R1:W-:Y:S04]  /*2a60*/  STS [R8+0xf0], R5 ;  /* 0x0000f00508007388 */ /* 0x0003e80000000800 */
[----:B------:R-:W-:Y:S04]  /*2a70*/  STS [R8+0x120], R25 ;  /* 0x0001201908007388 */ /* 0x000fe80000000800 */
[----:B------:R-:W-:Y:S01]  /*2a80*/  STS [R8+0x150], R7 ;  /* 0x0001500708007388 */ /* 0x000fe20000000800 */
[----:B------:R-:W-:Y:S01]  /*2a90*/  IMAD R29, R12, 0x4, R29 ;  /* 0x000000040c1d7824 */ /* 0x000fe200078e021d */
[----:B------:R-:W-:Y:S01]  /*2aa0*/  ISETP.NE.AND P3, PT, R31, RZ, PT ;  /* 0x000000ff1f00720c */ /* 0x000fe20003f65270 */
[----:B------:R-:W2:Y:S03]  /*2ab0*/  LDC.64 R12, c[0x0][0x218] ;  /* 0x00008600ff0c7b82 */ /* 0x000ea60000000a00 */
[----:B------:R-:W-:-:S02]  /*2ac0*/  LOP3.LUT R2, R29, 0x4, R4, 0xf8, !PT ;  /* 0x000000041d027812 */ /* 0x000fc400078ef804 */
[----:B------:R-:W-:Y:S01]  /*2ad0*/  LEA R29, R29, UR4, 0x1 ;  /* 0x000000041d1d7c11 */ /* 0x000fe2000f8e08ff */
[----:B------:R-:W-:Y:S01]  /*2ae0*/  IMAD R11, R11, 0x60, R9 ;  /* 0x000000600b0b7824 */ /* 0x000fe200078e0209 */
[----:B------:R-:W-:Y:S01]  /*2af0*/  ISETP.NE.AND P4, PT, R33, RZ, PT ;  /* 0x000000ff2100720c */ /* 0x000fe20003f85270 */
[----:B------:R-:W-:Y:S02]  /*2b00*/  ULDC.64 UR4, c[0x0][0x220] ;  /* 0x0000880000047ab9 */ /* 0x000fe40000000a00 */
[----:B------:R-:W-:Y:S01]  /*2b10*/  IMAD R4, R2, 0x4, R29 ;  /* 0x0000000402047824 */ /* 0x000fe200078e021d */
[----:B------:R-:W-:Y:S01]  /*2b20*/  BAR.SYNC.DEFER_BLOCKING 0x0 ;  /* 0x0000000000007b1d */ /* 0x000fe20000010000 */
[----:B------:R-:W-:-:S04]  /*2b30*/  LEA.HI R10, R10, R15, RZ, 0xa ;  /* 0x0000000f0a0a7211 */ /* 0x000fc800078f50ff */
[----:B------:R-:W-:Y:S01]  /*2b40*/  LOP3.LUT R2, R10, 0xfffffc00, RZ, 0xc0, !PT ;  /* 0xfffffc000a027812 */ /* 0x000fe200078ec0ff */
[----:B------:R-:W3:Y:S04]  /*2b50*/  LDS.128 R28, [R4] ;  /* 0x00000000041c7984 */ /* 0x000ee80000000c00 */
[----:B------:R4:W5:Y:S01]  /*2b60*/  LDS.128 R32, [R4+0xc00] ;  /* 0x000c000004207984 */ /* 0x0009620000000c00 */
[----:B------:R-:W-:Y:S01]  /*2b70*/  SHF.R.S32.HI R10, RZ, 0xa, R10 ;  /* 0x0000000aff0a7819 */ /* 0x000fe2000001140a */
[----:B------:R-:W-:Y:S01]  /*2b80*/  IMAD.IADD R15, R15, 0x1, -R2 ;  /* 0x000000010f0f7824 */ /* 0x000fe200078e0a02 */
[----:B------:R-:W-:Y:S02]  /*2b90*/  ISETP.NE.AND P1, PT, R16, RZ, PT ;  /* 0x000000ff1000720c */ /* 0x000fe40003f25270 */
[----:B------:R-:W-:Y:S01]  /*2ba0*/  LOP3.LUT R2, R0, 0x40, RZ, 0xfc, !PT ;  /* 0x0000004000027812 */ /* 0x000fe200078efcff */
[----:B------:R-:W-:Y:S01]  /*2bb0*/  IMAD R15, R10, 0x18000, R15 ;  /* 0x000180000a0f7824 */ /* 0x000fe200078e020f */
[----:B------:R-:W-:-:S02]  /*2bc0*/  ISETP.NE.AND P2, PT, R85, RZ, PT ;  /* 0x000000ff5500720c */ /* 0x000fc40003f45270 */
[----:B------:R-:W-:Y:S02]  /*2bd0*/  SEL R21, R21, 0x8, P1 ;  /* 0x0000000815157807 */ /* 0x000fe40000800000 */
[----:B------:R-:W-:Y:S02]  /*2be0*/  ISETP.GE.AND P0, PT, R0, 0x60, PT ;  /* 0x000000600000780c */ /* 0x000fe40003f06270 */
[----:B------:R-:W-:Y:S02]  /*2bf0*/  ISETP.GE.AND P1, PT, R2, 0x60, PT ;  /* 0x000000600200780c */ /* 0x000fe40003f26270 */
[----:B------:R-:W-:Y:S02]  /*2c00*/  SEL R27, R27, 0x8, P3 ;  /* 0x000000081b1b7807 */ /* 0x000fe40001800000 */
[----:B------:R-:W-:Y:S01]  /*2c10*/  ISETP.GE.AND P3, PT, R9, 0x60, PT ;  /* 0x000000600900780c */ /* 0x000fe20003f66270 */
[--C-:B-1----:R-:W-:Y:S01]  /*2c20*/  IMAD R5, R0, 0x400, R15.reuse ;  /* 0x0000040000057824 */ /* 0x102fe200078e020f */
[----:B------:R-:W-:Y:S01]  /*2c30*/  SEL R20, R20, 0x8, P2 ;  /* 0x0000000814147807 */ /* 0x000fe20001000000 */
[----:B------:R-:W-:Y:S01]  /*2c40*/  IMAD R15, R2, 0x400, R15 ;  /* 0x00000400020f7824 */ /* 0x000fe200078e020f */
[----:B------:R-:W-:-:S02]  /*2c50*/  ISETP.NE.AND P2, PT, R18, RZ, PT ;  /* 0x000000ff1200720c */ /* 0x000fc40003f45270 */
[----:B------:R-:W-:Y:S02]  /*2c60*/  ISETP.NE.AND P6, PT, R56, RZ, PT ;  /* 0x000000ff3800720c */ /* 0x000fe40003fc5270 */
[----:B------:R-:W-:Y:S02]  /*2c70*/  ISETP.NE.AND P5, PT, R54, RZ, PT ;  /* 0x000000ff3600720c */ /* 0x000fe40003fa5270 */
[----:B------:R-:W-:Y:S01]  /*2c80*/  PRMT R20, R3, 0x3340, R20 ;  /* 0x0000334003147816 */ /* 0x000fe20000000014 */
[--C-:B--2---:R-:W-:Y:S01]  /*2c90*/  IMAD.WIDE R2, R5, 0x4, R12.reuse ;  /* 0x0000000405027825 */ /* 0x104fe200078e020c */
[----:B------:R-:W-:Y:S02]  /*2ca0*/  SEL R26, R26, 0x8, P2 ;  /* 0x000000081a1a7807 */ /* 0x000fe40001000000 */
[----:B------:R-:W-:Y:S01]  /*2cb0*/  SEL R24, R24, 0x8, P4 ;  /* 0x0000000818187807 */ /* 0x000fe20002000000 */
[----:B----4-:R-:W-:Y:S01]  /*2cc0*/  IMAD.WIDE R4, R15, 0x4, R12 ;  /* 0x000000040f047825 */ /* 0x010fe200078e020c */
[----:B------:R-:W-:-:S02]  /*2cd0*/  SEL R7, R6, 0x8, P5 ;  /* 0x0000000806077807 */ /* 0x000fc40002800000 */
[----:B------:R-:W-:Y:S02]  /*2ce0*/  SEL R22, R22, 0x8, P6 ;  /* 0x0000000816167807 */ /* 0x000fe40003000000 */
[----:B------:R-:W-:Y:S01]  /*2cf0*/  IADD3 R6, P2, R11, UR4, RZ ;  /* 0x000000040b067c10 */ /* 0x000fe2000ff5e0ff */
[----:B---3--:R1:W-:Y:S01]  /*2d00*/  @!P0 STG.E.128 desc[UR6][R2.64], R28 ;  /* 0x0000001c02008986 */ /* 0x0083e2000c101d06 */
[----:B------:R-:W-:Y:S02]  /*2d10*/  PRMT R21, R21, 0x3340, R26 ;  /* 0x0000334015157816 */ /* 0x000fe4000000001a */
[----:B------:R-:W-:Y:S01]  /*2d20*/  PRMT R27, R27, 0x3340, R24 ;  /* 0x000033401b1b7816 */ /* 0x000fe20000000018 */
[----:B-----5:R1:W-:Y:S01]  /*2d30*/  @!P1 STG.E.128 desc[UR6][R4.64], R32 ;  /* 0x0000002004009986 */ /* 0x0203e2000c101d06 */
[----:B------:R-:W-:Y:S02]  /*2d40*/  PRMT R22, R7, 0x3340, R22 ;  /* 0x0000334007167816 */ /* 0x000fe40000000016 */
[----:B------:R-:W-:-:S02]  /*2d50*/  LEA.HI.X.SX32 R7, R11, UR5, 0x1, P2 ;  /* 0x000000050b077c11 */ /* 0x000fc400090f0eff */
[----:B------:R-:W-:Y:S02]  /*2d60*/  PRMT R20, R20, 0x5410, R21 ;  /* 0x0000541014147816 */ /* 0x000fe40000000015 */
[----:B------:R-:W-:Y:S01]  /*2d70*/  PRMT R21, R27, 0x5410, R22 ;  /* 0x000054101b157816 */ /* 0x000fe20000000016 */
[----:B------:R-:W-:Y:S06]  /*2d80*/  @P3 EXIT ;  /* 0x000000000000394d */ /* 0x000fec0003800000 */
[----:B------:R-:W-:Y:S01]  /*2d90*/  STG.E.64 desc[UR6][R6.64], R20 ;  /* 0x0000001406007986 */ /* 0x000fe2000c101b06 */
[----:B------:R-:W-:Y:S05]  /*2da0*/  EXIT ;  /* 0x000000000000794d */ /* 0x000fea0003800000 */
.L_x_0:
[----:B------:R-:W-:-:S00]  /*2db0*/  BRA `(.L_x_0) ;  /* 0xfffffffc00fc7947 */ /* 0x000fc0000383ffff */
[----:B------:R-:W-:-:S00]  /*2dc0*/  NOP ;  /* 0x0000000000007918 */ /* 0x000fc00000000000 */
        /* <DEDUP_REMOVED lines=11> */
.L_x_1:


//--------------------- .nv.shared.triton_poi_fused_max_pool2d_with_indices_5 --------------------------
	.section	.nv.shared.triton_poi_fused_max_pool2d_with_indices_5,"aw",@nobits
	.sectionflags	@""
	.align	16
	.zero		1024


//--------------------- .nv.constant0.triton_poi_fused_max_pool2d_with_indices_5 --------------------------
	.section	.nv.constant0.triton_poi_fused_max_pool2d_with_indices_5,"a",@progbits
	.sectionflags	@""
	.align	4
.nv.constant0.triton_poi_fused_max_pool2d_with_indices_5:
	.zero		560
